//
// Generated by NVIDIA NVVM Compiler
//
// Compiler Build ID: CL-36424714
// Cuda compilation tools, release 13.0, V13.0.88
// Based on NVVM 20.0.0
//

.version 9.0
.target sm_100
.address_size 64

	// .globl	_Z7vectAddPfS_S_i
// _ZZ8vectMul2PfS_S_iiiiiiE7sharedM has been demoted
// _ZZ8vectMul2PfS_S_iiiiiiE7sharedN has been demoted

.visible .entry _Z7vectAddPfS_S_i(
	.param .u64 .ptr .align 1 _Z7vectAddPfS_S_i_param_0,
	.param .u64 .ptr .align 1 _Z7vectAddPfS_S_i_param_1,
	.param .u64 .ptr .align 1 _Z7vectAddPfS_S_i_param_2,
	.param .u32 _Z7vectAddPfS_S_i_param_3
)
{
	.reg .pred 	%p<2>;
	.reg .b32 	%r<6>;
	.reg .b32 	%f<4>;
	.reg .b64 	%rd<11>;

	ld.param.u64 	%rd1, [_Z7vectAddPfS_S_i_param_0];
	ld.param.u64 	%rd2, [_Z7vectAddPfS_S_i_param_1];
	ld.param.u64 	%rd3, [_Z7vectAddPfS_S_i_param_2];
	ld.param.u32 	%r2, [_Z7vectAddPfS_S_i_param_3];
	mov.u32 	%r3, %tid.x;
	mov.u32 	%r4, %ntid.x;
	mov.u32 	%r5, %ctaid.x;
	mad.lo.s32 	%r1, %r4, %r5, %r3;
	setp.ge.s32 	%p1, %r1, %r2;
	@%p1 bra 	$L__BB0_2;
	cvta.to.global.u64 	%rd4, %rd1;
	cvta.to.global.u64 	%rd5, %rd2;
	cvta.to.global.u64 	%rd6, %rd3;
	mul.wide.s32 	%rd7, %r1, 4;
	add.s64 	%rd8, %rd4, %rd7;
	ld.global.f32 	%f1, [%rd8];
	add.s64 	%rd9, %rd5, %rd7;
	ld.global.f32 	%f2, [%rd9];
	add.f32 	%f3, %f1, %f2;
	add.s64 	%rd10, %rd6, %rd7;
	st.global.f32 	[%rd10], %f3;
$L__BB0_2:
	ret;

}
	// .globl	_Z7vectMulPfS_S_iii
.visible .entry _Z7vectMulPfS_S_iii(
	.param .u64 .ptr .align 1 _Z7vectMulPfS_S_iii_param_0,
	.param .u64 .ptr .align 1 _Z7vectMulPfS_S_iii_param_1,
	.param .u64 .ptr .align 1 _Z7vectMulPfS_S_iii_param_2,
	.param .u32 _Z7vectMulPfS_S_iii_param_3,
	.param .u32 _Z7vectMulPfS_S_iii_param_4,
	.param .u32 _Z7vectMulPfS_S_iii_param_5
)
{
	.reg .pred 	%p<13>;
	.reg .b32 	%r<19>;
	.reg .b32 	%f<68>;
	.reg .b64 	%rd<70>;

	ld.param.u64 	%rd22, [_Z7vectMulPfS_S_iii_param_0];
	ld.param.u64 	%rd21, [_Z7vectMulPfS_S_iii_param_2];
	ld.param.u32 	%r5, [_Z7vectMulPfS_S_iii_param_3];
	ld.param.u32 	%r3, [_Z7vectMulPfS_S_iii_param_4];
	ld.param.u32 	%r4, [_Z7vectMulPfS_S_iii_param_5];
	cvta.to.global.u64 	%rd1, %rd22;
	mov.u32 	%r7, %tid.x;
	mov.u32 	%r8, %ntid.x;
	mov.u32 	%r9, %ctaid.x;
	mad.lo.s32 	%r1, %r8, %r9, %r7;
	mov.u32 	%r10, %tid.y;
	mov.u32 	%r11, %ntid.y;
	mov.u32 	%r12, %ctaid.y;
	mad.lo.s32 	%r13, %r11, %r12, %r10;
	setp.ge.s32 	%p1, %r1, %r3;
	setp.ge.s32 	%p2, %r13, %r5;
	or.pred  	%p3, %p1, %p2;
	@%p3 bra 	$L__BB1_14;
	cvt.s64.s32 	%rd2, %r4;
	setp.eq.s32 	%p4, %r4, 0;
	mov.f32 	%f67, 0f00000000;
	@%p4 bra 	$L__BB1_13;
	mul.lo.s32 	%r14, %r4, %r13;
	cvt.s64.s32 	%rd3, %r14;
	cvt.s64.s32 	%rd4, %r3;
	cvt.s64.s32 	%rd5, %r1;
	setp.lt.u32 	%p5, %r4, 8;
	mov.f32 	%f67, 0f00000000;
	mov.b64 	%rd68, 0;
	@%p5 bra 	$L__BB1_5;
	and.b64  	%rd68, %rd2, -8;
	shl.b64 	%rd24, %rd5, 2;
	add.s64 	%rd65, %rd1, %rd24;
	shl.b64 	%rd8, %rd4, 5;
	shl.b64 	%rd25, %rd3, 2;
	add.s64 	%rd26, %rd25, %rd1;
	add.s64 	%rd64, %rd26, 16;
	mov.f32 	%f67, 0f00000000;
	mov.u64 	%rd66, %rd68;
$L__BB1_4:
	.pragma "nounroll";
	ld.global.f32 	%f17, [%rd64+-16];
	ld.global.f32 	%f18, [%rd65];
	fma.rn.f32 	%f19, %f17, %f18, %f67;
	ld.global.f32 	%f20, [%rd64+-12];
	shl.b64 	%rd27, %rd4, 2;
	add.s64 	%rd28, %rd65, %rd27;
	ld.global.f32 	%f21, [%rd28];
	fma.rn.f32 	%f22, %f20, %f21, %f19;
	ld.global.f32 	%f23, [%rd64+-8];
	add.s64 	%rd29, %rd28, %rd27;
	ld.global.f32 	%f24, [%rd29];
	fma.rn.f32 	%f25, %f23, %f24, %f22;
	ld.global.f32 	%f26, [%rd64+-4];
	add.s64 	%rd30, %rd29, %rd27;
	ld.global.f32 	%f27, [%rd30];
	fma.rn.f32 	%f28, %f26, %f27, %f25;
	ld.global.f32 	%f29, [%rd64];
	add.s64 	%rd31, %rd30, %rd27;
	ld.global.f32 	%f30, [%rd31];
	fma.rn.f32 	%f31, %f29, %f30, %f28;
	ld.global.f32 	%f32, [%rd64+4];
	add.s64 	%rd32, %rd31, %rd27;
	ld.global.f32 	%f33, [%rd32];
	fma.rn.f32 	%f34, %f32, %f33, %f31;
	ld.global.f32 	%f35, [%rd64+8];
	add.s64 	%rd33, %rd32, %rd27;
	ld.global.f32 	%f36, [%rd33];
	fma.rn.f32 	%f37, %f35, %f36, %f34;
	ld.global.f32 	%f38, [%rd64+12];
	add.s64 	%rd34, %rd33, %rd27;
	ld.global.f32 	%f39, [%rd34];
	fma.rn.f32 	%f67, %f38, %f39, %f37;
	add.s64 	%rd66, %rd66, -8;
	add.s64 	%rd65, %rd65, %rd8;
	add.s64 	%rd64, %rd64, 32;
	setp.ne.s64 	%p6, %rd66, 0;
	@%p6 bra 	$L__BB1_4;
$L__BB1_5:
	and.b32  	%r15, %r4, 7;
	setp.eq.s32 	%p7, %r15, 0;
	@%p7 bra 	$L__BB1_13;
	and.b64  	%rd35, %rd2, 7;
	add.s64 	%rd36, %rd35, -1;
	setp.lt.u64 	%p8, %rd36, 3;
	@%p8 bra 	$L__BB1_8;
	add.s64 	%rd37, %rd68, %rd3;
	shl.b64 	%rd38, %rd37, 2;
	add.s64 	%rd39, %rd1, %rd38;
	ld.global.f32 	%f41, [%rd39];
	mad.lo.s64 	%rd40, %rd68, %rd4, %rd5;
	shl.b64 	%rd41, %rd40, 2;
	add.s64 	%rd42, %rd1, %rd41;
	ld.global.f32 	%f42, [%rd42];
	fma.rn.f32 	%f43, %f41, %f42, %f67;
	ld.global.f32 	%f44, [%rd39+4];
	shl.b64 	%rd43, %rd4, 2;
	add.s64 	%rd44, %rd42, %rd43;
	ld.global.f32 	%f45, [%rd44];
	fma.rn.f32 	%f46, %f44, %f45, %f43;
	ld.global.f32 	%f47, [%rd39+8];
	add.s64 	%rd45, %rd44, %rd43;
	ld.global.f32 	%f48, [%rd45];
	fma.rn.f32 	%f49, %f47, %f48, %f46;
	ld.global.f32 	%f50, [%rd39+12];
	add.s64 	%rd46, %rd45, %rd43;
	ld.global.f32 	%f51, [%rd46];
	fma.rn.f32 	%f67, %f50, %f51, %f49;
	add.s64 	%rd68, %rd68, 4;
$L__BB1_8:
	and.b32  	%r16, %r4, 3;
	setp.eq.s32 	%p9, %r16, 0;
	@%p9 bra 	$L__BB1_13;
	setp.eq.s32 	%p10, %r16, 1;
	@%p10 bra 	$L__BB1_11;
	add.s64 	%rd47, %rd68, %rd3;
	shl.b64 	%rd48, %rd47, 2;
	add.s64 	%rd49, %rd1, %rd48;
	ld.global.f32 	%f53, [%rd49];
	mad.lo.s64 	%rd50, %rd68, %rd4, %rd5;
	shl.b64 	%rd51, %rd50, 2;
	add.s64 	%rd52, %rd1, %rd51;
	ld.global.f32 	%f54, [%rd52];
	fma.rn.f32 	%f55, %f53, %f54, %f67;
	ld.global.f32 	%f56, [%rd49+4];
	shl.b64 	%rd53, %rd4, 2;
	add.s64 	%rd54, %rd52, %rd53;
	ld.global.f32 	%f57, [%rd54];
	fma.rn.f32 	%f67, %f56, %f57, %f55;
	add.s64 	%rd68, %rd68, 2;
$L__BB1_11:
	and.b32  	%r17, %r4, 1;
	setp.eq.b32 	%p11, %r17, 1;
	not.pred 	%p12, %p11;
	@%p12 bra 	$L__BB1_13;
	add.s64 	%rd55, %rd68, %rd3;
	shl.b64 	%rd56, %rd55, 2;
	add.s64 	%rd57, %rd1, %rd56;
	ld.global.f32 	%f58, [%rd57];
	mad.lo.s64 	%rd58, %rd68, %rd4, %rd5;
	shl.b64 	%rd59, %rd58, 2;
	add.s64 	%rd60, %rd1, %rd59;
	ld.global.f32 	%f59, [%rd60];
	fma.rn.f32 	%f67, %f58, %f59, %f67;
$L__BB1_13:
	mad.lo.s32 	%r18, %r3, %r13, %r1;
	cvta.to.global.u64 	%rd61, %rd21;
	mul.wide.s32 	%rd62, %r18, 4;
	add.s64 	%rd63, %rd61, %rd62;
	st.global.f32 	[%rd63], %f67;
$L__BB1_14:
	ret;

}
	// .globl	_Z8vectMul2PfS_S_iiiiii
.visible .entry _Z8vectMul2PfS_S_iiiiii(
	.param .u64 .ptr .align 1 _Z8vectMul2PfS_S_iiiiii_param_0,
	.param .u64 .ptr .align 1 _Z8vectMul2PfS_S_iiiiii_param_1,
	.param .u64 .ptr .align 1 _Z8vectMul2PfS_S_iiiiii_param_2,
	.param .u32 _Z8vectMul2PfS_S_iiiiii_param_3,
	.param .u32 _Z8vectMul2PfS_S_iiiiii_param_4,
	.param .u32 _Z8vectMul2PfS_S_iiiiii_param_5,
	.param .u32 _Z8vectMul2PfS_S_iiiiii_param_6,
	.param .u32 _Z8vectMul2PfS_S_iiiiii_param_7,
	.param .u32 _Z8vectMul2PfS_S_iiiiii_param_8
)
{
	.reg .pred 	%p<12>;
	.reg .b32 	%r<45>;
	.reg .b32 	%f<93>;
	.reg .b64 	%rd<13>;
	// demoted variable
	.shared .align 4 .b8 _ZZ8vectMul2PfS_S_iiiiiiE7sharedM[2500];
	// demoted variable
	.shared .align 4 .b8 _ZZ8vectMul2PfS_S_iiiiiiE7sharedN[2500];
	ld.param.u64 	%rd3, [_Z8vectMul2PfS_S_iiiiii_param_0];
	ld.param.u64 	%rd4, [_Z8vectMul2PfS_S_iiiiii_param_1];
	ld.param.u64 	%rd5, [_Z8vectMul2PfS_S_iiiiii_param_2];
	ld.param.u32 	%r25, [_Z8vectMul2PfS_S_iiiiii_param_3];
	ld.param.u32 	%r26, [_Z8vectMul2PfS_S_iiiiii_param_4];
	ld.param.u32 	%r27, [_Z8vectMul2PfS_S_iiiiii_param_5];
	ld.param.u32 	%r28, [_Z8vectMul2PfS_S_iiiiii_param_6];
	ld.param.u32 	%r29, [_Z8vectMul2PfS_S_iiiiii_param_7];
	ld.param.u32 	%r30, [_Z8vectMul2PfS_S_iiiiii_param_8];
	mov.u32 	%r31, %ctaid.x;
	mov.u32 	%r32, %ctaid.y;
	mov.u32 	%r40, %tid.x;
	mov.u32 	%r42, %tid.y;
	mad.lo.s32 	%r3, %r32, 25, %r42;
	mul.lo.s32 	%r4, %r31, 25;
	add.s32 	%r5, %r4, %r40;
	cvt.rn.f32.s32 	%f9, %r25;
	div.rn.f32 	%f10, %f9, 0f41C80000;
	cvt.rpi.f32.f32 	%f11, %f10;
	cvt.rzi.s32.f32 	%r6, %f11;
	setp.lt.s32 	%p1, %r6, 1;
	mov.f32 	%f92, 0f00000000;
	@%p1 bra 	$L__BB2_7;
	mul.lo.s32 	%r33, %r42, 100;
	mov.u32 	%r34, _ZZ8vectMul2PfS_S_iiiiiiE7sharedM;
	add.s32 	%r7, %r34, %r33;
	shl.b32 	%r35, %r40, 2;
	add.s32 	%r8, %r7, %r35;
	mov.u32 	%r36, _ZZ8vectMul2PfS_S_iiiiiiE7sharedN;
	add.s32 	%r10, %r36, %r35;
	add.s32 	%r9, %r10, %r33;
	neg.s32 	%r44, %r6;
	mad.lo.s32 	%r37, %r42, %r27, %r40;
	add.s32 	%r43, %r37, %r4;
	mul.lo.s32 	%r13, %r27, 25;
	mad.lo.s32 	%r41, %r25, %r3, %r40;
	cvta.to.global.u64 	%rd1, %rd3;
	cvta.to.global.u64 	%rd2, %rd4;
	mov.f32 	%f92, 0f00000000;
$L__BB2_2:
	setp.ge.s32 	%p2, %r3, %r26;
	setp.ge.s32 	%p3, %r40, %r25;
	mov.f32 	%f90, 0f00000000;
	or.pred  	%p4, %p3, %p2;
	@%p4 bra 	$L__BB2_4;
	mul.wide.u32 	%rd6, %r41, 4;
	add.s64 	%rd7, %rd1, %rd6;
	ld.global.f32 	%f90, [%rd7];
$L__BB2_4:
	setp.ge.s32 	%p5, %r5, %r27;
	st.shared.f32 	[%r8], %f90;
	setp.ge.s32 	%p6, %r42, %r28;
	mov.f32 	%f91, 0f00000000;
	or.pred  	%p7, %p6, %p5;
	@%p7 bra 	$L__BB2_6;
	mul.wide.u32 	%rd8, %r43, 4;
	add.s64 	%rd9, %rd2, %rd8;
	ld.global.f32 	%f91, [%rd9];
$L__BB2_6:
	st.shared.f32 	[%r9], %f91;
	bar.sync 	0;
	ld.shared.f32 	%f15, [%r7];
	ld.shared.f32 	%f16, [%r10];
	fma.rn.f32 	%f17, %f15, %f16, %f92;
	ld.shared.f32 	%f18, [%r7+4];
	ld.shared.f32 	%f19, [%r10+100];
	fma.rn.f32 	%f20, %f18, %f19, %f17;
	ld.shared.f32 	%f21, [%r7+8];
	ld.shared.f32 	%f22, [%r10+200];
	fma.rn.f32 	%f23, %f21, %f22, %f20;
	ld.shared.f32 	%f24, [%r7+12];
	ld.shared.f32 	%f25, [%r10+300];
	fma.rn.f32 	%f26, %f24, %f25, %f23;
	ld.shared.f32 	%f27, [%r7+16];
	ld.shared.f32 	%f28, [%r10+400];
	fma.rn.f32 	%f29, %f27, %f28, %f26;
	ld.shared.f32 	%f30, [%r7+20];
	ld.shared.f32 	%f31, [%r10+500];
	fma.rn.f32 	%f32, %f30, %f31, %f29;
	ld.shared.f32 	%f33, [%r7+24];
	ld.shared.f32 	%f34, [%r10+600];
	fma.rn.f32 	%f35, %f33, %f34, %f32;
	ld.shared.f32 	%f36, [%r7+28];
	ld.shared.f32 	%f37, [%r10+700];
	fma.rn.f32 	%f38, %f36, %f37, %f35;
	ld.shared.f32 	%f39, [%r7+32];
	ld.shared.f32 	%f40, [%r10+800];
	fma.rn.f32 	%f41, %f39, %f40, %f38;
	ld.shared.f32 	%f42, [%r7+36];
	ld.shared.f32 	%f43, [%r10+900];
	fma.rn.f32 	%f44, %f42, %f43, %f41;
	ld.shared.f32 	%f45, [%r7+40];
	ld.shared.f32 	%f46, [%r10+1000];
	fma.rn.f32 	%f47, %f45, %f46, %f44;
	ld.shared.f32 	%f48, [%r7+44];
	ld.shared.f32 	%f49, [%r10+1100];
	fma.rn.f32 	%f50, %f48, %f49, %f47;
	ld.shared.f32 	%f51, [%r7+48];
	ld.shared.f32 	%f52, [%r10+1200];
	fma.rn.f32 	%f53, %f51, %f52, %f50;
	ld.shared.f32 	%f54, [%r7+52];
	ld.shared.f32 	%f55, [%r10+1300];
	fma.rn.f32 	%f56, %f54, %f55, %f53;
	ld.shared.f32 	%f57, [%r7+56];
	ld.shared.f32 	%f58, [%r10+1400];
	fma.rn.f32 	%f59, %f57, %f58, %f56;
	ld.shared.f32 	%f60, [%r7+60];
	ld.shared.f32 	%f61, [%r10+1500];
	fma.rn.f32 	%f62, %f60, %f61, %f59;
	ld.shared.f32 	%f63, [%r7+64];
	ld.shared.f32 	%f64, [%r10+1600];
	fma.rn.f32 	%f65, %f63, %f64, %f62;
	ld.shared.f32 	%f66, [%r7+68];
	ld.shared.f32 	%f67, [%r10+1700];
	fma.rn.f32 	%f68, %f66, %f67, %f65;
	ld.shared.f32 	%f69, [%r7+72];
	ld.shared.f32 	%f70, [%r10+1800];
	fma.rn.f32 	%f71, %f69, %f70, %f68;
	ld.shared.f32 	%f72, [%r7+76];
	ld.shared.f32 	%f73, [%r10+1900];
	fma.rn.f32 	%f74, %f72, %f73, %f71;
	ld.shared.f32 	%f75, [%r7+80];
	ld.shared.f32 	%f76, [%r10+2000];
	fma.rn.f32 	%f77, %f75, %f76, %f74;
	ld.shared.f32 	%f78, [%r7+84];
	ld.shared.f32 	%f79, [%r10+2100];
	fma.rn.f32 	%f80, %f78, %f79, %f77;
	ld.shared.f32 	%f81, [%r7+88];
	ld.shared.f32 	%f82, [%r10+2200];
	fma.rn.f32 	%f83, %f81, %f82, %f80;
	ld.shared.f32 	%f84, [%r7+92];
	ld.shared.f32 	%f85, [%r10+2300];
	fma.rn.f32 	%f86, %f84, %f85, %f83;
	ld.shared.f32 	%f87, [%r7+96];
	ld.shared.f32 	%f88, [%r10+2400];
	fma.rn.f32 	%f92, %f87, %f88, %f86;
	bar.sync 	0;
	add.s32 	%r44, %r44, 1;
	setp.ne.s32 	%p8, %r44, 0;
	add.s32 	%r43, %r43, %r13;
	add.s32 	%r42, %r42, 25;
	add.s32 	%r41, %r41, 25;
	add.s32 	%r40, %r40, 25;
	@%p8 bra 	$L__BB2_2;
$L__BB2_7:
	setp.ge.s32 	%p9, %r3, %r30;
	setp.ge.s32 	%p10, %r5, %r29;
	or.pred  	%p11, %p9, %p10;
	@%p11 bra 	$L__BB2_9;
	mad.lo.s32 	%r39, %r29, %r3, %r5;
	cvta.to.global.u64 	%rd10, %rd5;
	mul.wide.u32 	%rd11, %r39, 4;
	add.s64 	%rd12, %rd10, %rd11;
	st.global.f32 	[%rd12], %f92;
$L__BB2_9:
	ret;

}


// ===== COMPILED SASS (sm_100) =====

	.target	sm_100

	.elftype	@"ET_EXEC"


//--------------------- .note.nv.tkinfo           --------------------------
	.section	.note.nv.tkinfo,"",@"SHT_NOTE"
	.sectionflags	@"SHF_NOTE_NV_TKINFO"
	.tkinfo
        /*0018*/ 	.word	0x00000002
        /*0030*/ 	.string	""
        /*0030*/ 	.string	"ptxas"
        /*0030*/ 	.string	"Cuda compilation tools, release 13.0, V13.0.88"
        /*0030*/ 	.string	"Build cuda_13.0.r13.0/compiler.36424714_0"
        /*0030*/ 	.string	"-arch sm_100 -m 64 "



//--------------------- .note.nv.cuinfo           --------------------------
	.section	.note.nv.cuinfo,"",@"SHT_NOTE"
	.sectionflags	@"SHF_NOTE_NV_CUINFO"
        /*0018*/ 	.short	0x0002
        /*001a*/ 	.short	0x0064
        /*001c*/ 	.short	0x0082
	.zero		2


//--------------------- .nv.info                  --------------------------
	.section	.nv.info,"",@"SHT_CUDA_INFO"
	.align	4


	//----- nvinfo : EIATTR_REGCOUNT
	.align		4
        /*0000*/ 	.byte	0x04, 0x2f
        /*0002*/ 	.short	(.L_1 - .L_0)
	.align		4
.L_0:
        /*0004*/ 	.word	index@(_Z7vectAddPfS_S_i)
        /*0008*/ 	.word	0x0000000c


	//----- nvinfo : EIATTR_FRAME_SIZE
	.align		4
.L_1:
        /*000c*/ 	.byte	0x04, 0x11
        /*000e*/ 	.short	(.L_3 - .L_2)
	.align		4
.L_2:
        /*0010*/ 	.word	index@(_Z7vectAddPfS_S_i)
        /*0014*/ 	.word	0x00000000


	//----- nvinfo : EIATTR_REGCOUNT
	.align		4
.L_3:
        /*0018*/ 	.byte	0x04, 0x2f
        /*001a*/ 	.short	(.L_5 - .L_4)
	.align		4
.L_4:
        /*001c*/ 	.word	index@(_Z7vectMulPfS_S_iii)
        /*0020*/ 	.word	0x00000020


	//----- nvinfo : EIATTR_FRAME_SIZE
	.align		4
.L_5:
        /*0024*/ 	.byte	0x04, 0x11
        /*0026*/ 	.short	(.L_7 - .L_6)
	.align		4
.L_6:
        /*0028*/ 	.word	index@(_Z7vectMulPfS_S_iii)
        /*002c*/ 	.word	0x00000000


	//----- nvinfo : EIATTR_REGCOUNT
	.align		4
.L_7:
        /*0030*/ 	.byte	0x04, 0x2f
        /*0032*/ 	.short	(.L_9 - .L_8)
	.align		4
.L_8:
        /*0034*/ 	.word	index@(_Z8vectMul2PfS_S_iiiiii)
        /*0038*/ 	.word	0x0000001f


	//----- nvinfo : EIATTR_FRAME_SIZE
	.align		4
.L_9:
        /*003c*/ 	.byte	0x04, 0x11
        /*003e*/ 	.short	(.L_11 - .L_10)
	.align		4
.L_10:
        /*0040*/ 	.word	index@($__internal_0_$__cuda_sm3x_div_rn_noftz_f32_slowpath)
        /*0044*/ 	.word	0x00000000


	//----- nvinfo : EIATTR_FRAME_SIZE
	.align		4
.L_11:
        /*0048*/ 	.byte	0x04, 0x11
        /*004a*/ 	.short	(.L_13 - .L_12)
	.align		4
.L_12:
        /*004c*/ 	.word	index@(_Z8vectMul2PfS_S_iiiiii)
        /*0050*/ 	.word	0x00000000


	//----- nvinfo : EIATTR_MIN_STACK_SIZE
	.align		4
.L_13:
        /*0054*/ 	.byte	0x04, 0x12
        /*0056*/ 	.short	(.L_15 - .L_14)
	.align		4
.L_14:
        /*0058*/ 	.word	index@(_Z8vectMul2PfS_S_iiiiii)
        /*005c*/ 	.word	0x00000000


	//----- nvinfo : EIATTR_MIN_STACK_SIZE
	.align		4
.L_15:
        /*0060*/ 	.byte	0x04, 0x12
        /*0062*/ 	.short	(.L_17 - .L_16)
	.align		4
.L_16:
        /*0064*/ 	.word	index@(_Z7vectMulPfS_S_iii)
        /*0068*/ 	.word	0x00000000


	//----- nvinfo : EIATTR_MIN_STACK_SIZE
	.align		4
.L_17:
        /*006c*/ 	.byte	0x04, 0x12
        /*006e*/ 	.short	(.L_19 - .L_18)
	.align		4
.L_18:
        /*0070*/ 	.word	index@(_Z7vectAddPfS_S_i)
        /*0074*/ 	.word	0x00000000
.L_19:


//--------------------- .nv.compat                --------------------------
	.section	.nv.compat,"",@"SHT_CUDA_COMPAT_INFO"
	.align	4
        /*0000*/ 	.byte	0x02, 0x09, 0x00, 0x00, 0x02, 0x02, 0x01, 0x00, 0x02, 0x05, 0x05, 0x00, 0x03, 0x07, 0x01, 0x01
        /*0010*/ 	.byte	0x02, 0x03, 0x00, 0x00, 0x02, 0x06, 0x01, 0x00, 0x04, 0x0b, 0x08, 0x00, 0x01, 0x00, 0x00, 0x00
        /*0020*/ 	.byte	0x00, 0x00, 0x00, 0x00


//--------------------- .nv.info._Z8vectMul2PfS_S_iiiiii --------------------------
	.section	.nv.info._Z8vectMul2PfS_S_iiiiii,"",@"SHT_CUDA_INFO"
	.sectionflags	@""
	.align	4


	//----- nvinfo : EIATTR_CUDA_API_VERSION
	.align		4
        /*0000*/ 	.byte	0x04, 0x37
        /*0002*/ 	.short	(.L_21 - .L_20)
.L_20:
        /*0004*/ 	.word	0x00000082


	//----- nvinfo : EIATTR_KPARAM_INFO
	.align		4
.L_21:
        /*0008*/ 	.byte	0x04, 0x17
        /*000a*/ 	.short	(.L_23 - .L_22)
.L_22:
        /*000c*/ 	.word	0x00000000
        /*0010*/ 	.short	0x0008
        /*0012*/ 	.short	0x002c
        /*0014*/ 	.byte	0x00, 0xf0, 0x11, 0x00


	//----- nvinfo : EIATTR_KPARAM_INFO
	.align		4
.L_23:
        /*0018*/ 	.byte	0x04, 0x17
        /*001a*/ 	.short	(.L_25 - .L_24)
.L_24:
        /*001c*/ 	.word	0x00000000
        /*0020*/ 	.short	0x0007
        /*0022*/ 	.short	0x0028
        /*0024*/ 	.byte	0x00, 0xf0, 0x11, 0x00


	//----- nvinfo : EIATTR_KPARAM_INFO
	.align		4
.L_25:
        /*0028*/ 	.byte	0x04, 0x17
        /*002a*/ 	.short	(.L_27 - .L_26)
.L_26:
        /*002c*/ 	.word	0x00000000
        /*0030*/ 	.short	0x0006
        /*0032*/ 	.short	0x0024
        /*0034*/ 	.byte	0x00, 0xf0, 0x11, 0x00


	//----- nvinfo : EIATTR_KPARAM_INFO
	.align		4
.L_27:
        /*0038*/ 	.byte	0x04, 0x17
        /*003a*/ 	.short	(.L_29 - .L_28)
.L_28:
        /*003c*/ 	.word	0x00000000
        /*0040*/ 	.short	0x0005
        /*0042*/ 	.short	0x0020
        /*0044*/ 	.byte	0x00, 0xf0, 0x11, 0x00


	//----- nvinfo : EIATTR_KPARAM_INFO
	.align		4
.L_29:
        /*0048*/ 	.byte	0x04, 0x17
        /*004a*/ 	.short	(.L_31 - .L_30)
.L_30:
        /*004c*/ 	.word	0x00000000
        /*0050*/ 	.short	0x0004
        /*0052*/ 	.short	0x001c
        /*0054*/ 	.byte	0x00, 0xf0, 0x11, 0x00


	//----- nvinfo : EIATTR_KPARAM_INFO
	.align		4
.L_31:
        /*0058*/ 	.byte	0x04, 0x17
        /*005a*/ 	.short	(.L_33 - .L_32)
.L_32:
        /*005c*/ 	.word	0x00000000
        /*0060*/ 	.short	0x0003
        /*0062*/ 	.short	0x0018
        /*0064*/ 	.byte	0x00, 0xf0, 0x11, 0x00


	//----- nvinfo : EIATTR_KPARAM_INFO
	.align		4
.L_33:
        /*0068*/ 	.byte	0x04, 0x17
        /*006a*/ 	.short	(.L_35 - .L_34)
.L_34:
        /*006c*/ 	.word	0x00000000
        /*0070*/ 	.short	0x0002
        /*0072*/ 	.short	0x0010
        /*0074*/ 	.byte	0x00, 0xf5, 0x21, 0x00


	//----- nvinfo : EIATTR_KPARAM_INFO
	.align		4
.L_35:
        /*0078*/ 	.byte	0x04, 0x17
        /*007a*/ 	.short	(.L_37 - .L_36)
.L_36:
        /*007c*/ 	.word	0x00000000
        /*0080*/ 	.short	0x0001
        /*0082*/ 	.short	0x0008
        /*0084*/ 	.byte	0x00, 0xf5, 0x21, 0x00


	//----- nvinfo : EIATTR_KPARAM_INFO
	.align		4
.L_37:
        /*0088*/ 	.byte	0x04, 0x17
        /*008a*/ 	.short	(.L_39 - .L_38)
.L_38:
        /*008c*/ 	.word	0x00000000
        /*0090*/ 	.short	0x0000
        /*0092*/ 	.short	0x0000
        /*0094*/ 	.byte	0x00, 0xf5, 0x21, 0x00


	//----- nvinfo : EIATTR_SPARSE_MMA_MASK
	.align		4
.L_39:
        /*0098*/ 	.byte	0x03, 0x50
        /*009a*/ 	.short	0x0000


	//----- nvinfo : EIATTR_MAXREG_COUNT
	.align		4
        /*009c*/ 	.byte	0x03, 0x1b
        /*009e*/ 	.short	0x00ff


	//----- nvinfo : EIATTR_NUM_BARRIERS
	.align		4
        /*00a0*/ 	.byte	0x02, 0x4c
        /*00a2*/ 	.byte	0x01
	.zero		1


	//----- nvinfo : EIATTR_MERCURY_ISA_VERSION
	.align		4
        /*00a4*/ 	.byte	0x03, 0x5f
        /*00a6*/ 	.short	0x0101


	//----- nvinfo : EIATTR_VRC_CTA_INIT_COUNT
	.align		4
        /*00a8*/ 	.byte	0x02, 0x4a
	.zero		1
	.zero		1


	//----- nvinfo : EIATTR_EXIT_INSTR_OFFSETS
	.align		4
        /*00ac*/ 	.byte	0x04, 0x1c
        /*00ae*/ 	.short	(.L_41 - .L_40)


	//   ....[0]....
.L_40:
        /*00b0*/ 	.word	0x00000910


	//   ....[1]....
        /*00b4*/ 	.word	0x00000960


	//----- nvinfo : EIATTR_CRS_STACK_SIZE
	.align		4
.L_41:
        /*00b8*/ 	.byte	0x04, 0x1e
        /*00ba*/ 	.short	(.L_43 - .L_42)
.L_42:
        /*00bc*/ 	.word	0x00000000


	//----- nvinfo : EIATTR_CBANK_PARAM_SIZE
	.align		4
.L_43:
        /*00c0*/ 	.byte	0x03, 0x19
        /*00c2*/ 	.short	0x0030


	//----- nvinfo : EIATTR_PARAM_CBANK
	.align		4
        /*00c4*/ 	.byte	0x04, 0x0a
        /*00c6*/ 	.short	(.L_45 - .L_44)
	.align		4
.L_44:
        /*00c8*/ 	.word	index@(.nv.constant0._Z8vectMul2PfS_S_iiiiii)
        /*00cc*/ 	.short	0x0380
        /*00ce*/ 	.short	0x0030


	//----- nvinfo : EIATTR_SW_WAR
	.align		4
.L_45:
        /*00d0*/ 	.byte	0x04, 0x36
        /*00d2*/ 	.short	(.L_47 - .L_46)
.L_46:
        /*00d4*/ 	.word	0x00000008
.L_47:


//--------------------- .nv.info._Z7vectMulPfS_S_iii --------------------------
	.section	.nv.info._Z7vectMulPfS_S_iii,"",@"SHT_CUDA_INFO"
	.sectionflags	@""
	.align	4


	//----- nvinfo : EIATTR_CUDA_API_VERSION
	.align		4
        /*0000*/ 	.byte	0x04, 0x37
        /*0002*/ 	.short	(.L_49 - .L_48)
.L_48:
        /*0004*/ 	.word	0x00000082


	//----- nvinfo : EIATTR_KPARAM_INFO
	.align		4
.L_49:
        /*0008*/ 	.byte	0x04, 0x17
        /*000a*/ 	.short	(.L_51 - .L_50)
.L_50:
        /*000c*/ 	.word	0x00000000
        /*0010*/ 	.short	0x0005
        /*0012*/ 	.short	0x0020
        /*0014*/ 	.byte	0x00, 0xf0, 0x11, 0x00


	//----- nvinfo : EIATTR_KPARAM_INFO
	.align		4
.L_51:
        /*0018*/ 	.byte	0x04, 0x17
        /*001a*/ 	.short	(.L_53 - .L_52)
.L_52:
        /*001c*/ 	.word	0x00000000
        /*0020*/ 	.short	0x0004
        /*0022*/ 	.short	0x001c
        /*0024*/ 	.byte	0x00, 0xf0, 0x11, 0x00


	//----- nvinfo : EIATTR_KPARAM_INFO
	.align		4
.L_53:
        /*0028*/ 	.byte	0x04, 0x17
        /*002a*/ 	.short	(.L_55 - .L_54)
.L_54:
        /*002c*/ 	.word	0x00000000
        /*0030*/ 	.short	0x0003
        /*0032*/ 	.short	0x0018
        /*0034*/ 	.byte	0x00, 0xf0, 0x11, 0x00


	//----- nvinfo : EIATTR_KPARAM_INFO
	.align		4
.L_55:
        /*0038*/ 	.byte	0x04, 0x17
        /*003a*/ 	.short	(.L_57 - .L_56)
.L_56:
        /*003c*/ 	.word	0x00000000
        /*0040*/ 	.short	0x0002
        /*0042*/ 	.short	0x0010
        /*0044*/ 	.byte	0x00, 0xf5, 0x21, 0x00


	//----- nvinfo : EIATTR_KPARAM_INFO
	.align		4
.L_57:
        /*0048*/ 	.byte	0x04, 0x17
        /*004a*/ 	.short	(.L_59 - .L_58)
.L_58:
        /*004c*/ 	.word	0x00000000
        /*0050*/ 	.short	0x0001
        /*0052*/ 	.short	0x0008
        /*0054*/ 	.byte	0x00, 0xf5, 0x21, 0x00


	//----- nvinfo : EIATTR_KPARAM_INFO
	.align		4
.L_59:
        /*0058*/ 	.byte	0x04, 0x17
        /*005a*/ 	.short	(.L_61 - .L_60)
.L_60:
        /*005c*/ 	.word	0x00000000
        /*0060*/ 	.short	0x0000
        /*0062*/ 	.short	0x0000
        /*0064*/ 	.byte	0x00, 0xf5, 0x21, 0x00


	//----- nvinfo : EIATTR_SPARSE_MMA_MASK
	.align		4
.L_61:
        /*0068*/ 	.byte	0x03, 0x50
        /*006a*/ 	.short	0x0000


	//----- nvinfo : EIATTR_MAXREG_COUNT
	.align		4
        /*006c*/ 	.byte	0x03, 0x1b
        /*006e*/ 	.short	0x00ff


	//----- nvinfo : EIATTR_MERCURY_ISA_VERSION
	.align		4
        /*0070*/ 	.byte	0x03, 0x5f
        /*0072*/ 	.short	0x0101


	//----- nvinfo : EIATTR_VRC_CTA_INIT_COUNT
	.align		4
        /*0074*/ 	.byte	0x02, 0x4a
	.zero		1
	.zero		1


	//----- nvinfo : EIATTR_EXIT_INSTR_OFFSETS
	.align		4
        /*0078*/ 	.byte	0x04, 0x1c
        /*007a*/ 	.short	(.L_63 - .L_62)


	//   ....[0]....
.L_62:
        /*007c*/ 	.word	0x000000c0


	//   ....[1]....
        /*0080*/ 	.word	0x00000b50


	//----- nvinfo : EIATTR_CBANK_PARAM_SIZE
	.align		4
.L_63:
        /*0084*/ 	.byte	0x03, 0x19
        /*0086*/ 	.short	0x0024


	//----- nvinfo : EIATTR_PARAM_CBANK
	.align		4
        /*0088*/ 	.byte	0x04, 0x0a
        /*008a*/ 	.short	(.L_65 - .L_64)
	.align		4
.L_64:
        /*008c*/ 	.word	index@(.nv.constant0._Z7vectMulPfS_S_iii)
        /*0090*/ 	.short	0x0380
        /*0092*/ 	.short	0x0024


	//----- nvinfo : EIATTR_SW_WAR
	.align		4
.L_65:
        /*0094*/ 	.byte	0x04, 0x36
        /*0096*/ 	.short	(.L_67 - .L_66)
.L_66:
        /*0098*/ 	.word	0x00000008
.L_67:


//--------------------- .nv.info._Z7vectAddPfS_S_i --------------------------
	.section	.nv.info._Z7vectAddPfS_S_i,"",@"SHT_CUDA_INFO"
	.sectionflags	@""
	.align	4


	//----- nvinfo : EIATTR_CUDA_API_VERSION
	.align		4
        /*0000*/ 	.byte	0x04, 0x37
        /*0002*/ 	.short	(.L_69 - .L_68)
.L_68:
        /*0004*/ 	.word	0x00000082


	//----- nvinfo : EIATTR_KPARAM_INFO
	.align		4
.L_69:
        /*0008*/ 	.byte	0x04, 0x17
        /*000a*/ 	.short	(.L_71 - .L_70)
.L_70:
        /*000c*/ 	.word	0x00000000
        /*0010*/ 	.short	0x0003
        /*0012*/ 	.short	0x0018
        /*0014*/ 	.byte	0x00, 0xf0, 0x11, 0x00


	//----- nvinfo : EIATTR_KPARAM_INFO
	.align		4
.L_71:
        /*0018*/ 	.byte	0x04, 0x17
        /*001a*/ 	.short	(.L_73 - .L_72)
.L_72:
        /*001c*/ 	.word	0x00000000
        /*0020*/ 	.short	0x0002
        /*0022*/ 	.short	0x0010
        /*0024*/ 	.byte	0x00, 0xf5, 0x21, 0x00


	//----- nvinfo : EIATTR_KPARAM_INFO
	.align		4
.L_73:
        /*0028*/ 	.byte	0x04, 0x17
        /*002a*/ 	.short	(.L_75 - .L_74)
.L_74:
        /*002c*/ 	.word	0x00000000
        /*0030*/ 	.short	0x0001
        /*0032*/ 	.short	0x0008
        /*0034*/ 	.byte	0x00, 0xf5, 0x21, 0x00


	//----- nvinfo : EIATTR_KPARAM_INFO
	.align		4
.L_75:
        /*0038*/ 	.byte	0x04, 0x17
        /*003a*/ 	.short	(.L_77 - .L_76)
.L_76:
        /*003c*/ 	.word	0x00000000
        /*0040*/ 	.short	0x0000
        /*0042*/ 	.short	0x0000
        /*0044*/ 	.byte	0x00, 0xf5, 0x21, 0x00


	//----- nvinfo : EIATTR_SPARSE_MMA_MASK
	.align		4
.L_77:
        /*0048*/ 	.byte	0x03, 0x50
        /*004a*/ 	.short	0x0000


	//----- nvinfo : EIATTR_MAXREG_COUNT
	.align		4
        /*004c*/ 	.byte	0x03, 0x1b
        /*004e*/ 	.short	0x00ff


	//----- nvinfo : EIATTR_MERCURY_ISA_VERSION
	.align		4
        /*0050*/ 	.byte	0x03, 0x5f
        /*0052*/ 	.short	0x0101


	//----- nvinfo : EIATTR_VRC_CTA_INIT_COUNT
	.align		4
        /*0054*/ 	.byte	0x02, 0x4a
	.zero		1
	.zero		1


	//----- nvinfo : EIATTR_EXIT_INSTR_OFFSETS
	.align		4
        /*0058*/ 	.byte	0x04, 0x1c
        /*005a*/ 	.short	(.L_79 - .L_78)


	//   ....[0]....
.L_78:
        /*005c*/ 	.word	0x00000070


	//   ....[1]....
        /*0060*/ 	.word	0x00000130


	//----- nvinfo : EIATTR_CBANK_PARAM_SIZE
	.align		4
.L_79:
        /*0064*/ 	.byte	0x03, 0x19
        /*0066*/ 	.short	0x001c


	//----- nvinfo : EIATTR_PARAM_CBANK
	.align		4
        /*0068*/ 	.byte	0x04, 0x0a
        /*006a*/ 	.short	(.L_81 - .L_80)
	.align		4
.L_80:
        /*006c*/ 	.word	index@(.nv.constant0._Z7vectAddPfS_S_i)
        /*0070*/ 	.short	0x0380
        /*0072*/ 	.short	0x001c


	//----- nvinfo : EIATTR_SW_WAR
	.align		4
.L_81:
        /*0074*/ 	.byte	0x04, 0x36
        /*0076*/ 	.short	(.L_83 - .L_82)
.L_82:
        /*0078*/ 	.word	0x00000008
.L_83:


//--------------------- .nv.callgraph             --------------------------
	.section	.nv.callgraph,"",@"SHT_CUDA_CALLGRAPH"
	.align	4
	.sectionentsize	8
	.align		4
        /*0000*/ 	.word	0x00000000
	.align		4
        /*0004*/ 	.word	0xffffffff
	.align		4
        /*0008*/ 	.word	0x00000000
	.align		4
        /*000c*/ 	.word	0xfffffffe
	.align		4
        /*0010*/ 	.word	0x00000000
	.align		4
        /*0014*/ 	.word	0xfffffffd
	.align		4
        /*0018*/ 	.word	0x00000000
	.align		4
        /*001c*/ 	.word	0xfffffffc


//--------------------- .text._Z8vectMul2PfS_S_iiiiii --------------------------
	.section	.text._Z8vectMul2PfS_S_iiiiii,"ax",@progbits
	.align	128
        .global         _Z8vectMul2PfS_S_iiiiii
        .type           _Z8vectMul2PfS_S_iiiiii,@function
        .size           _Z8vectMul2PfS_S_iiiiii,(.L_x_19 - _Z8vectMul2PfS_S_iiiiii)
        .other          _Z8vectMul2PfS_S_iiiiii,@"STO_CUDA_ENTRY STV_DEFAULT"
_Z8vectMul2PfS_S_iiiiii:
.text._Z8vectMul2PfS_S_iiiiii:
[----:B------:R-:W-:Y:S01]  /*0000*/  LDC R1, c[0x0][0x37c] ;  /* 0x0000df00ff017b82 */ /* 0x000fe20000000800 */
[----:B------:R-:W0:Y:S01]  /*0010*/  LDCU UR4, c[0x0][0x398] ;  /* 0x00007300ff0477ac */ /* 0x000e220008000800 */
[----:B------:R-:W1:Y:S01]  /*0020*/  S2R R9, SR_CTAID.Y ;  /* 0x0000000000097919 */ /* 0x000e620000002600 */
[----:B------:R-:W-:Y:S02]  /*0030*/  HFMA2 R3, -RZ, RZ, 1.2841796875, -112.625 ;  /* 0x3d23d70aff037431 */ /* 0x000fe400000001ff */
[----:B------:R-:W-:Y:S01]  /*0040*/  IMAD.MOV.U32 R2, RZ, RZ, 0x41c80000 ;  /* 0x41c80000ff027424 */ /* 0x000fe200078e00ff */
[----:B------:R-:W2:Y:S01]  /*0050*/  LDCU.64 UR6, c[0x0][0x358] ;  /* 0x00006b00ff0677ac */ /* 0x000ea20008000a00 */
[----:B------:R-:W1:Y:S01]  /*0060*/  S2R R4, SR_TID.Y ;  /* 0x0000000000047919 */ /* 0x000e620000002200 */
[----:B------:R-:W3:Y:S01]  /*0070*/  S2R R8, SR_CTAID.X ;  /* 0x0000000000087919 */ /* 0x000ee20000002500 */
[----:B------:R-:W-:Y:S01]  /*0080*/  FFMA R2, R3, -R2, 1 ;  /* 0x3f80000003027423 */ /* 0x000fe20000000802 */
[----:B------:R-:W3:Y:S03]  /*0090*/  S2R R7, SR_TID.X ;  /* 0x0000000000077919 */ /* 0x000ee60000002100 */
[----:B------:R-:W-:Y:S01]  /*00a0*/  FFMA R3, R2, R3, 0.039999999105930328369 ;  /* 0x3d23d70a02037423 */ /* 0x000fe20000000003 */
[----:B0-----:R-:W-:-:S04]  /*00b0*/  I2FP.F32.S32 R0, UR4 ;  /* 0x0000000400007c45 */ /* 0x001fc80008201400 */
[----:B------:R-:W0:Y:S01]  /*00c0*/  FCHK P0, R0, 25 ;  /* 0x41c8000000007902 */ /* 0x000e220000000000 */
[----:B------:R-:W-:-:S04]  /*00d0*/  FFMA R2, R0, R3, RZ ;  /* 0x0000000300027223 */ /* 0x000fc800000000ff */
[----:B------:R-:W-:-:S04]  /*00e0*/  FFMA R5, R2, -25, R0 ;  /* 0xc1c8000002057823 */ /* 0x000fc80000000000 */
[----:B------:R-:W-:Y:S01]  /*00f0*/  FFMA R2, R3, R5, R2 ;  /* 0x0000000503027223 */ /* 0x000fe20000000002 */
[----:B-1----:R-:W-:Y:S02]  /*0100*/  IMAD R5, R9, 0x19, R4 ;  /* 0x0000001909057824 */ /* 0x002fe400078e0204 */
[----:B---3--:R-:W-:Y:S01]  /*0110*/  IMAD R6, R8, 0x19, R7 ;  /* 0x0000001908067824 */ /* 0x008fe200078e0207 */
[----:B0-2---:R-:W-:Y:S06]  /*0120*/  @!P0 BRA `(.L_x_0) ;  /* 0x00000000000c8947 */ /* 0x005fec0003800000 */
[----:B------:R-:W-:-:S07]  /*0130*/  MOV R2, 0x150 ;  /* 0x0000015000027802 */ /* 0x000fce0000000f00 */
[----:B------:R-:W-:Y:S05]  /*0140*/  CALL.REL.NOINC `($__internal_0_$__cuda_sm3x_div_rn_noftz_f32_slowpath) ;  /* 0x0000000800087944 */ /* 0x000fea0003c00000 */
[----:B------:R-:W-:-:S07]  /*0150*/  MOV R2, R0 ;  /* 0x0000000000027202 */ /* 0x000fce0000000f00 */
.L_x_0:
[----:B------:R-:W0:Y:S01]  /*0160*/  F2I.CEIL.NTZ R12, R2 ;  /* 0x00000002000c7305 */ /* 0x000e22000020b100 */
[----:B------:R-:W-:Y:S01]  /*0170*/  IMAD.MOV.U32 R18, RZ, RZ, RZ ;  /* 0x000000ffff127224 */ /* 0x000fe200078e00ff */
[----:B0-----:R-:W-:-:S13]  /*0180*/  ISETP.GE.AND P0, PT, R12, 0x1, PT ;  /* 0x000000010c00780c */ /* 0x001fda0003f06270 */
[----:B------:R-:W-:Y:S05]  /*0190*/  @!P0 BRA `(.L_x_1) ;  /* 0x0000000400d08947 */ /* 0x000fea0003800000 */
[----:B------:R-:W0:Y:S01]  /*01a0*/  S2R R13, SR_CgaCtaId ;  /* 0x00000000000d7919 */ /* 0x000e220000008800 */
[----:B------:R-:W1:Y:S01]  /*01b0*/  LDCU UR4, c[0x0][0x3a0] ;  /* 0x00007400ff0477ac */ /* 0x000e620008000800 */
[----:B------:R-:W2:Y:S01]  /*01c0*/  LDC.64 R2, c[0x0][0x3a0] ;  /* 0x0000e800ff027b82 */ /* 0x000ea20000000a00 */
[----:B------:R-:W-:Y:S01]  /*01d0*/  MOV R0, 0x400 ;  /* 0x0000040000007802 */ /* 0x000fe20000000f00 */
[----:B------:R-:W-:Y:S01]  /*01e0*/  IMAD.MOV.U32 R18, RZ, RZ, RZ ;  /* 0x000000ffff127224 */ /* 0x000fe200078e00ff */
[----:B------:R-:W3:Y:S01]  /*01f0*/  LDCU.64 UR8, c[0x0][0x398] ;  /* 0x00007300ff0877ac */ /* 0x000ee20008000a00 */
[----:B------:R-:W-:Y:S02]  /*0200*/  IADD3 R12, PT, PT, -R12, RZ, RZ ;  /* 0x000000ff0c0c7210 */ /* 0x000fe40007ffe1ff */
[----:B------:R-:W-:Y:S01]  /*0210*/  IADD3 R10, PT, PT, R0, 0x9c4, RZ ;  /* 0x000009c4000a7810 */ /* 0x000fe20007ffe0ff */
[----:B------:R-:W4:Y:S01]  /*0220*/  LDCU UR10, c[0x0][0x398] ;  /* 0x00007300ff0a77ac */ /* 0x000f220008000800 */
[----:B-1----:R-:W-:-:S04]  /*0230*/  IMAD R11, R4, UR4, R7 ;  /* 0x00000004040b7c24 */ /* 0x002fc8000f8e0207 */
[----:B------:R-:W-:Y:S01]  /*0240*/  IMAD R11, R8, 0x19, R11 ;  /* 0x00000019080b7824 */ /* 0x000fe200078e020b */
[----:B---3--:R-:W-:Y:S02]  /*0250*/  ISETP.GE.AND P1, PT, R5, UR9, PT ;  /* 0x0000000905007c0c */ /* 0x008fe4000bf26270 */
[C---:B0-----:R-:W-:Y:S02]  /*0260*/  LEA R9, R13.reuse, R0, 0x18 ;  /* 0x000000000d097211 */ /* 0x041fe400078ec0ff */
[----:B------:R-:W-:-:S03]  /*0270*/  LEA R0, R13, R10, 0x18 ;  /* 0x0000000a0d007211 */ /* 0x000fc600078ec0ff */
[C---:B------:R-:W-:Y:S02]  /*0280*/  IMAD R10, R4.reuse, 0x64, R9 ;  /* 0x00000064040a7824 */ /* 0x040fe400078e0209 */
[----:B------:R-:W-:Y:S02]  /*0290*/  IMAD R9, R7, 0x4, R0 ;  /* 0x0000000407097824 */ /* 0x000fe400078e0200 */
[----:B------:R-:W-:Y:S01]  /*02a0*/  IMAD R0, R5, UR8, R7 ;  /* 0x0000000805007c24 */ /* 0x000fe2000f8e0207 */
[----:B------:R-:W-:Y:S01]  /*02b0*/  LEA R13, R7, R10, 0x2 ;  /* 0x0000000a070d7211 */ /* 0x000fe200078e10ff */
[----:B----4-:R-:W-:-:S07]  /*02c0*/  IMAD R8, R4, 0x64, R9 ;  /* 0x0000006404087824 */ /* 0x010fce00078e0209 */
.L_x_2:
[----:B--2---:R-:W-:Y:S01]  /*02d0*/  ISETP.GE.AND P0, PT, R6, R2, PT ;  /* 0x000000020600720c */ /* 0x004fe20003f06270 */
[----:B------:R-:W-:Y:S01]  /*02e0*/  HFMA2 R19, -RZ, RZ, 0, 0 ;  /* 0x00000000ff137431 */ /* 0x000fe200000001ff */
[----:B------:R-:W-:Y:S01]  /*02f0*/  ISETP.GE.OR P2, PT, R7, UR10, P1 ;  /* 0x0000000a07007c0c */ /* 0x000fe20008f46670 */
[----:B------:R-:W-:Y:S01]  /*0300*/  IMAD.MOV.U32 R24, RZ, RZ, RZ ;  /* 0x000000ffff187224 */ /* 0x000fe200078e00ff */
[----:B------:R-:W-:-:S11]  /*0310*/  ISETP.GE.OR P0, PT, R4, R3, P0 ;  /* 0x000000030400720c */ /* 0x000fd60000706670 */
[----:B------:R-:W0:Y:S08]  /*0320*/  @!P2 LDC.64 R16, c[0x0][0x380] ;  /* 0x0000e000ff10ab82 */ /* 0x000e300000000a00 */
[----:B------:R-:W1:Y:S01]  /*0330*/  @!P0 LDC.64 R14, c[0x0][0x388] ;  /* 0x0000e200ff0e8b82 */ /* 0x000e620000000a00 */
[----:B0-----:R-:W-:-:S05]  /*0340*/  @!P2 IMAD.WIDE.U32 R16, R0, 0x4, R16 ;  /* 0x000000040010a825 */ /* 0x001fca00078e0010 */
[----:B------:R-:W2:Y:S01]  /*0350*/  @!P2 LDG.E R24, desc[UR6][R16.64] ;  /* 0x000000061018a981 */ /* 0x000ea2000c1e1900 */
[----:B-1----:R-:W-:-:S05]  /*0360*/  @!P0 IMAD.WIDE.U32 R14, R11, 0x4, R14 ;  /* 0x000000040b0e8825 */ /* 0x002fca00078e000e */
[----:B------:R-:W3:Y:S01]  /*0370*/  @!P0 LDG.E R19, desc[UR6][R14.64] ;  /* 0x000000060e138981 */ /* 0x000ee2000c1e1900 */
[----:B------:R-:W-:-:S05]  /*0380*/  VIADD R12, R12, 0x1 ;  /* 0x000000010c0c7836 */ /* 0x000fca0000000000 */
[----:B------:R-:W-:Y:S01]  /*0390*/  ISETP.NE.AND P0, PT, R12, RZ, PT ;  /* 0x000000ff0c00720c */ /* 0x000fe20003f05270 */
[----:B------:R-:W-:Y:S01]  /*03a0*/  VIADD R4, R4, 0x19 ;  /* 0x0000001904047836 */ /* 0x000fe20000000000 */
[----:B------:R-:W-:Y:S01]  /*03b0*/  IADD3 R7, PT, PT, R7, 0x19, RZ ;  /* 0x0000001907077810 */ /* 0x000fe20007ffe0ff */
[----:B------:R-:W-:Y:S01]  /*03c0*/  IMAD R11, R2, 0x19, R11 ;  /* 0x00000019020b7824 */ /* 0x000fe200078e020b */
[----:B------:R-:W-:Y:S01]  /*03d0*/  IADD3 R0, PT, PT, R0, 0x19, RZ ;  /* 0x0000001900007810 */ /* 0x000fe20007ffe0ff */
[----:B--2---:R-:W-:Y:S04]  /*03e0*/  STS [R13], R24 ;  /* 0x000000180d007388 */ /* 0x004fe80000000800 */
[----:B---3--:R-:W-:Y:S01]  /*03f0*/  STS [R8], R19 ;  /* 0x0000001308007388 */ /* 0x008fe20000000800 */
[----:B------:R-:W-:Y:S06]  /*0400*/  BAR.SYNC.DEFER_BLOCKING 0x0 ;  /* 0x0000000000007b1d */ /* 0x000fec0000010000 */
[----:B------:R-:W-:Y:S04]  /*0410*/  LDS R25, [R10] ;  /* 0x000000000a197984 */ /* 0x000fe80000000800 */
[----:B------:R-:W0:Y:S04]  /*0420*/  LDS R26, [R9] ;  /* 0x00000000091a7984 */ /* 0x000e280000000800 */
[----:B------:R-:W-:Y:S04]  /*0430*/  LDS R28, [R10+0x4] ;  /* 0x000004000a1c7984 */ /* 0x000fe80000000800 */
[----:B------:R-:W1:Y:S04]  /*0440*/  LDS R27, [R9+0x64] ;  /* 0x00006400091b7984 */ /* 0x000e680000000800 */
[----:B------:R-:W-:Y:S04]  /*0450*/  LDS R20, [R10+0x8] ;  /* 0x000008000a147984 */ /* 0x000fe80000000800 */
[----:B------:R-:W2:Y:S04]  /*0460*/  LDS R21, [R9+0xc8] ;  /* 0x0000c80009157984 */ /* 0x000ea80000000800 */
[----:B------:R-:W-:Y:S04]  /*0470*/  LDS R22, [R10+0xc] ;  /* 0x00000c000a167984 */ /* 0x000fe80000000800 */
[----:B------:R-:W3:Y:S04]  /*0480*/  LDS R23, [R9+0x12c] ;  /* 0x00012c0009177984 */ /* 0x000ee80000000800 */
[----:B------:R-:W-:Y:S04]  /*0490*/  LDS R16, [R10+0x10] ;  /* 0x000010000a107984 */ /* 0x000fe80000000800 */
[----:B------:R-:W4:Y:S04]  /*04a0*/  LDS R17, [R9+0x190] ;  /* 0x0001900009117984 */ /* 0x000f280000000800 */
[----:B------:R-:W-:Y:S01]  /*04b0*/  LDS R19, [R9+0x1f4] ;  /* 0x0001f40009137984 */ /* 0x000fe20000000800 */
[----:B0-----:R-:W-:-:S03]  /*04c0*/  FFMA R25, R25, R26, R18 ;  /* 0x0000001a19197223 */ /* 0x001fc60000000012 */
[----:B------:R-:W-:Y:S04]  /*04d0*/  LDS R14, [R10+0x18] ;  /* 0x000018000a0e7984 */ /* 0x000fe80000000800 */
[----:B------:R-:W0:Y:S04]  /*04e0*/  LDS R18, [R10+0x14] ;  /* 0x000014000a127984 */ /* 0x000e280000000800 */
[----:B------:R-:W5:Y:S01]  /*04f0*/  LDS R15, [R9+0x258] ;  /* 0x00025800090f7984 */ /* 0x000f620000000800 */
[----:B-1----:R-:W-:-:S03]  /*0500*/  FFMA R25, R28, R27, R25 ;  /* 0x0000001b1c197223 */ /* 0x002fc60000000019 */
[----:B------:R-:W-:Y:S01]  /*0510*/  LDS R24, [R10+0x24] ;  /* 0x000024000a187984 */ /* 0x000fe20000000800 */
[----:B--2---:R-:W-:-:S03]  /*0520*/  FFMA R25, R20, R21, R25 ;  /* 0x0000001514197223 */ /* 0x004fc60000000019 */
[----:B------:R-:W-:Y:S04]  /*0530*/  LDS R20, [R10+0x1c] ;  /* 0x00001c000a147984 */ /* 0x000fe80000000800 */
[----:B------:R-:W1:Y:S01]  /*0540*/  LDS R21, [R9+0x2bc] ;  /* 0x0002bc0009157984 */ /* 0x000e620000000800 */
[----:B---3--:R-:W-:-:S03]  /*0550*/  FFMA R25, R22, R23, R25 ;  /* 0x0000001716197223 */ /* 0x008fc60000000019 */
[----:B------:R-:W-:Y:S04]  /*0560*/  LDS R22, [R10+0x20] ;  /* 0x000020000a167984 */ /* 0x000fe80000000800 */
[----:B------:R-:W2:Y:S01]  /*0570*/  LDS R23, [R9+0x320] ;  /* 0x0003200009177984 */ /* 0x000ea20000000800 */
[----:B----4-:R-:W-:-:S03]  /*0580*/  FFMA R17, R16, R17, R25 ;  /* 0x0000001110117223 */ /* 0x010fc60000000019 */
[----:B------:R-:W3:Y:S04]  /*0590*/  LDS R25, [R9+0x384] ;  /* 0x0003840009197984 */ /* 0x000ee80000000800 */
[----:B------:R-:W-:Y:S01]  /*05a0*/  LDS R16, [R10+0x2c] ;  /* 0x00002c000a107984 */ /* 0x000fe20000000800 */
[----:B0-----:R-:W-:-:S03]  /*05b0*/  FFMA R17, R18, R19, R17 ;  /* 0x0000001312117223 */ /* 0x001fc60000000011 */
[----:B------:R-:W-:Y:S04]  /*05c0*/  LDS R18, [R10+0x28] ;  /* 0x000028000a127984 */ /* 0x000fe80000000800 */
[----:B------:R-:W0:Y:S01]  /*05d0*/  LDS R19, [R9+0x3e8] ;  /* 0x0003e80009137984 */ /* 0x000e220000000800 */
[----:B-----5:R-:W-:-:S03]  /*05e0*/  FFMA R27, R14, R15, R17 ;  /* 0x0000000f0e1b7223 */ /* 0x020fc60000000011 */
[----:B------:R-:W4:Y:S04]  /*05f0*/  LDS R17, [R9+0x44c] ;  /* 0x00044c0009117984 */ /* 0x000f280000000800 */
[----:B------:R-:W-:Y:S04]  /*0600*/  LDS R14, [R10+0x30] ;  /* 0x000030000a0e7984 */ /* 0x000fe80000000800 */
[----:B------:R-:W5:Y:S01]  /*0610*/  LDS R15, [R9+0x4b0] ;  /* 0x0004b000090f7984 */ /* 0x000f620000000800 */
[----:B-1----:R-:W-:-:S03]  /*0620*/  FFMA R21, R20, R21, R27 ;  /* 0x0000001514157223 */ /* 0x002fc6000000001b */
[----:B------:R-:W-:Y:S01]  /*0630*/  LDS R20, [R10+0x34] ;  /* 0x000034000a147984 */ /* 0x000fe20000000800 */
[----:B--2---:R-:W-:-:S03]  /*0640*/  FFMA R23, R22, R23, R21 ;  /* 0x0000001716177223 */ /* 0x004fc60000000015 */
[----:B------:R-:W1:Y:S01]  /*0650*/  LDS R21, [R9+0x514] ;  /* 0x0005140009157984 */ /* 0x000e620000000800 */
[----:B---3--:R-:W-:-:S03]  /*0660*/  FFMA R25, R24, R25, R23 ;  /* 0x0000001918197223 */ /* 0x008fc60000000017 */
[----:B------:R-:W-:Y:S04]  /*0670*/  LDS R22, [R10+0x38] ;  /* 0x000038000a167984 */ /* 0x000fe80000000800 */
[----:B------:R-:W2:Y:S04]  /*0680*/  LDS R23, [R9+0x578] ;  /* 0x0005780009177984 */ /* 0x000ea80000000800 */
[----:B------:R-:W-:Y:S01]  /*0690*/  LDS R24, [R10+0x44] ;  /* 0x000044000a187984 */ /* 0x000fe20000000800 */
[----:B0-----:R-:W-:-:S03]  /*06a0*/  FFMA R25, R18, R19, R25 ;  /* 0x0000001312197223 */ /* 0x001fc60000000019 */
[----:B------:R-:W-:Y:S01]  /*06b0*/  LDS R18, [R10+0x3c] ;  /* 0x00003c000a127984 */ /* 0x000fe20000000800 */
[----:B----4-:R-:W-:-:S03]  /*06c0*/  FFMA R25, R16, R17, R25 ;  /* 0x0000001110197223 */ /* 0x010fc60000000019 */
[----:B------:R-:W0:Y:S04]  /*06d0*/  LDS R19, [R9+0x5dc] ;  /* 0x0005dc0009137984 */ /* 0x000e280000000800 */
[----:B------:R-:W-:Y:S04]  /*06e0*/  LDS R16, [R10+0x40] ;  /* 0x000040000a107984 */ /* 0x000fe80000000800 */
[----:B------:R-:W3:Y:S01]  /*06f0*/  LDS R17, [R9+0x640] ;  /* 0x0006400009117984 */ /* 0x000ee20000000800 */
[----:B-----5:R-:W-:-:S03]  /*0700*/  FFMA R27, R14, R15, R25 ;  /* 0x0000000f0e1b7223 */ /* 0x020fc60000000019 */
[----:B------:R-:W4:Y:S04]  /*0710*/  LDS R25, [R9+0x6a4] ;  /* 0x0006a40009197984 */ /* 0x000f280000000800 */
[----:B------:R-:W-:Y:S04]  /*0720*/  LDS R15, [R10+0x48] ;  /* 0x000048000a0f7984 */ /* 0x000fe80000000800 */
[----:B------:R-:W5:Y:S01]  /*0730*/  LDS R14, [R9+0x708] ;  /* 0x00070800090e7984 */ /* 0x000f620000000800 */
[----:B-1----:R-:W-:-:S03]  /*0740*/  FFMA R21, R20, R21, R27 ;  /* 0x0000001514157223 */ /* 0x002fc6000000001b */
[----:B------:R-:W-:Y:S01]  /*0750*/  LDS R20, [R10+0x4c] ;  /* 0x00004c000a147984 */ /* 0x000fe20000000800 */
[----:B--2---:R-:W-:-:S03]  /*0760*/  FFMA R23, R22, R23, R21 ;  /* 0x0000001716177223 */ /* 0x004fc60000000015 */
[----:B------:R-:W1:Y:S04]  /*0770*/  LDS R21, [R9+0x76c] ;  /* 0x00076c0009157984 */ /* 0x000e680000000800 */
[----:B------:R-:W-:Y:S01]  /*0780*/  LDS R22, [R10+0x58] ;  /* 0x000058000a167984 */ /* 0x000fe20000000800 */
[----:B0-----:R-:W-:-:S03]  /*0790*/  FFMA R23, R18, R19, R23 ;  /* 0x0000001312177223 */ /* 0x001fc60000000017 */
[----:B------:R-:W-:Y:S04]  /*07a0*/  LDS R18, [R10+0x50] ;  /* 0x000050000a127984 */ /* 0x000fe80000000800 */
[----:B------:R-:W0:Y:S01]  /*07b0*/  LDS R19, [R9+0x7d0] ;  /* 0x0007d00009137984 */ /* 0x000e220000000800 */
[----:B---3--:R-:W-:-:S03]  /*07c0*/  FFMA R23, R16, R17, R23 ;  /* 0x0000001110177223 */ /* 0x008fc60000000017 */
[----:B------:R-:W-:Y:S01]  /*07d0*/  LDS R16, [R10+0x54] ;  /* 0x000054000a107984 */ /* 0x000fe20000000800 */
[----:B----4-:R-:W-:-:S03]  /*07e0*/  FFMA R24, R24, R25, R23 ;  /* 0x0000001918187223 */ /* 0x010fc60000000017 */
[----:B------:R-:W2:Y:S04]  /*07f0*/  LDS R17, [R9+0x834] ;  /* 0x0008340009117984 */ /* 0x000ea80000000800 */
[----:B------:R-:W3:Y:S01]  /*0800*/  LDS R23, [R9+0x898] ;  /* 0x0008980009177984 */ /* 0x000ee20000000800 */
[----:B-----5:R-:W-:-:S03]  /*0810*/  FFMA R27, R15, R14, R24 ;  /* 0x0000000e0f1b7223 */ /* 0x020fc60000000018 */
[----:B------:R-:W-:Y:S04]  /*0820*/  LDS R24, [R10+0x5c] ;  /* 0x00005c000a187984 */ /* 0x000fe80000000800 */
[----:B------:R-:W4:Y:S04]  /*0830*/  LDS R25, [R9+0x8fc] ;  /* 0x0008fc0009197984 */ /* 0x000f280000000800 */
[----:B------:R-:W-:Y:S04]  /*0840*/  LDS R14, [R10+0x60] ;  /* 0x000060000a0e7984 */ /* 0x000fe80000000800 */
[----:B------:R-:W5:Y:S01]  /*0850*/  LDS R15, [R9+0x960] ;  /* 0x00096000090f7984 */ /* 0x000f620000000800 */
[----:B-1----:R-:W-:-:S04]  /*0860*/  FFMA R21, R20, R21, R27 ;  /* 0x0000001514157223 */ /* 0x002fc8000000001b */
[----:B0-----:R-:W-:-:S04]  /*0870*/  FFMA R19, R18, R19, R21 ;  /* 0x0000001312137223 */ /* 0x001fc80000000015 */
[----:B--2---:R-:W-:-:S04]  /*0880*/  FFMA R17, R16, R17, R19 ;  /* 0x0000001110117223 */ /* 0x004fc80000000013 */
[----:B---3--:R-:W-:-:S04]  /*0890*/  FFMA R17, R22, R23, R17 ;  /* 0x0000001716117223 */ /* 0x008fc80000000011 */
[----:B----4-:R-:W-:-:S04]  /*08a0*/  FFMA R17, R24, R25, R17 ;  /* 0x0000001918117223 */ /* 0x010fc80000000011 */
[----:B-----5:R-:W-:Y:S01]  /*08b0*/  FFMA R18, R14, R15, R17 ;  /* 0x0000000f0e127223 */ /* 0x020fe20000000011 */
[----:B------:R-:W-:Y:S06]  /*08c0*/  BAR.SYNC.DEFER_BLOCKING 0x0 ;  /* 0x0000000000007b1d */ /* 0x000fec0000010000 */
[----:B------:R-:W-:Y:S05]  /*08d0*/  @P0 BRA `(.L_x_2) ;  /* 0xfffffff8007c0947 */ /* 0x000fea000383ffff */
.L_x_1:
[----:B------:R-:W0:Y:S02]  /*08e0*/  LDCU.64 UR4, c[0x0][0x3a8] ;  /* 0x00007500ff0477ac */ /* 0x000e240008000a00 */
[----:B0-----:R-:W-:-:S04]  /*08f0*/  ISETP.GE.AND P0, PT, R6, UR4, PT ;  /* 0x0000000406007c0c */ /* 0x001fc8000bf06270 */
[----:B------:R-:W-:-:S13]  /*0900*/  ISETP.GE.OR P0, PT, R5, UR5, P0 ;  /* 0x0000000505007c0c */ /* 0x000fda0008706670 */
[----:B------:R-:W-:Y:S05]  /*0910*/  @P0 EXIT ;  /* 0x000000000000094d */ /* 0x000fea0003800000 */
[----:B------:R-:W0:Y:S01]  /*0920*/  LDC.64 R2, c[0x0][0x390] ;  /* 0x0000e400ff027b82 */ /* 0x000e220000000a00 */
[----:B------:R-:W-:-:S04]  /*0930*/  IMAD R5, R5, UR4, R6 ;  /* 0x0000000405057c24 */ /* 0x000fc8000f8e0206 */
[----:B0-----:R-:W-:-:S05]  /*0940*/  IMAD.WIDE.U32 R2, R5, 0x4, R2 ;  /* 0x0000000405027825 */ /* 0x001fca00078e0002 */
[----:B------:R-:W-:Y:S01]  /*0950*/  STG.E desc[UR6][R2.64], R18 ;  /* 0x0000001202007986 */ /* 0x000fe2000c101906 */
[----:B------:R-:W-:Y:S05]  /*0960*/  EXIT ;  /* 0x000000000000794d */ /* 0x000fea0003800000 */
        .weak           $__internal_0_$__cuda_sm3x_div_rn_noftz_f32_slowpath
        .type           $__internal_0_$__cuda_sm3x_div_rn_noftz_f32_slowpath,@function
        .size           $__internal_0_$__cuda_sm3x_div_rn_noftz_f32_slowpath,(.L_x_19 - $__internal_0_$__cuda_sm3x_div_rn_noftz_f32_slowpath)
$__internal_0_$__cuda_sm3x_div_rn_noftz_f32_slowpath:
[----:B------:R-:W-:Y:S02]  /*0970*/  SHF.R.U32.HI R3, RZ, 0x17, R0 ;  /* 0x00000017ff037819 */ /* 0x000fe40000011600 */
[----:B------:R-:W-:Y:S02]  /*0980*/  MOV R9, R0 ;  /* 0x0000000000097202 */ /* 0x000fe40000000f00 */
[----:B------:R-:W-:-:S05]  /*0990*/  LOP3.LUT R3, R3, 0xff, RZ, 0xc0, !PT ;  /* 0x000000ff03037812 */ /* 0x000fca00078ec0ff */
[----:B------:R-:W-:-:S05]  /*09a0*/  VIADD R11, R3, 0xffffffff ;  /* 0xffffffff030b7836 */ /* 0x000fca0000000000 */
[----:B------:R-:W-:-:S13]  /*09b0*/  ISETP.GT.U32.OR P0, PT, R11, 0xfd, !PT ;  /* 0x000000fd0b00780c */ /* 0x000fda0007f04470 */
[----:B------:R-:W-:Y:S01]  /*09c0*/  @!P0 IMAD.MOV.U32 R10, RZ, RZ, RZ ;  /* 0x000000ffff0a8224 */ /* 0x000fe200078e00ff */
[----:B------:R-:W-:Y:S06]  /*09d0*/  @!P0 BRA `(.L_x_3) ;  /* 0x00000000003c8947 */ /* 0x000fec0003800000 */
[----:B------:R-:W-:-:S13]  /*09e0*/  FSETP.GTU.FTZ.AND P0, PT, |R0|, +INF , PT ;  /* 0x7f8000000000780b */ /* 0x000fda0003f1c200 */
[----:B------:R-:W-:Y:S05]  /*09f0*/  @P0 BRA `(.L_x_4) ;  /* 0x0000000400280947 */ /* 0x000fea0003800000 */
[----:B------:R-:W-:-:S05]  /*0a00*/  HFMA2 R10, -RZ, RZ, 2.890625, 0 ;  /* 0x41c80000ff0a7431 */ /* 0x000fca00000001ff */
[----:B------:R-:W-:-:S13]  /*0a10*/  LOP3.LUT P0, RZ, R10, 0x7fffffff, R9, 0xc8, !PT ;  /* 0x7fffffff0aff7812 */ /* 0x000fda000780c809 */
[----:B------:R-:W-:Y:S05]  /*0a20*/  @!P0 BRA `(.L_x_5) ;  /* 0x0000000400148947 */ /* 0x000fea0003800000 */
[----:B------:R-:W-:-:S13]  /*0a30*/  LOP3.LUT P0, RZ, R9, 0x7fffffff, RZ, 0xc0, !PT ;  /* 0x7fffffff09ff7812 */ /* 0x000fda000780c0ff */
[----:B------:R-:W-:Y:S05]  /*0a40*/  @!P0 BRA `(.L_x_6) ;  /* 0x0000000400048947 */ /* 0x000fea0003800000 */
[----:B------:R-:W-:Y:S02]  /*0a50*/  FSETP.NEU.FTZ.AND P0, PT, |R0|, +INF , PT ;  /* 0x7f8000000000780b */ /* 0x000fe40003f1d200 */
[----:B------:R-:W-:-:S04]  /*0a60*/  LOP3.LUT P1, RZ, R10, 0x7fffffff, RZ, 0xc0, !PT ;  /* 0x7fffffff0aff7812 */ /* 0x000fc8000782c0ff */
[----:B------:R-:W-:-:S13]  /*0a70*/  PLOP3.LUT P0, PT, P0, P1, PT, 0x2f, 0xf2 ;  /* 0x0000000000f2781c */ /* 0x000fda0000702577 */
[----:B------:R-:W-:Y:S05]  /*0a80*/  @P0 BRA `(.L_x_7) ;  /* 0x0000000000e80947 */ /* 0x000fea0003800000 */
[----:B------:R-:W-:-:S13]  /*0a90*/  ISETP.GE.AND P0, PT, R11, RZ, PT ;  /* 0x000000ff0b00720c */ /* 0x000fda0003f06270 */
[----:B------:R-:W-:Y:S01]  /*0aa0*/  @P0 MOV R10, RZ ;  /* 0x000000ff000a0202 */ /* 0x000fe20000000f00 */
[----:B------:R-:W-:Y:S01]  /*0ab0*/  @!P0 FFMA R9, R0, 1.84467440737095516160e+19, RZ ;  /* 0x5f80000000098823 */ /* 0x000fe200000000ff */
[----:B------:R-:W-:-:S07]  /*0ac0*/  @!P0 IMAD.MOV.U32 R10, RZ, RZ, -0x40 ;  /* 0xffffffc0ff0a8424 */ /* 0x000fce00078e00ff */
.L_x_3:
[----:B------:R-:W-:Y:S01]  /*0ad0*/  UMOV UR4, 0x41c80000 ;  /* 0x41c8000000047882 */ /* 0x000fe20000000000 */
[----:B------:R-:W-:Y:S01]  /*0ae0*/  IADD3 R3, PT, PT, R3, -0x7f, RZ ;  /* 0xffffff8103037810 */ /* 0x000fe20007ffe0ff */
[----:B------:R-:W-:-:S03]  /*0af0*/  UIADD3 UR4, UPT, UPT, UR4, -0x2000000, URZ ;  /* 0xfe00000004047890 */ /* 0x000fc6000fffe0ff */
[----:B------:R-:W-:Y:S01]  /*0b00*/  IADD3 R10, PT, PT, R10, -0x4, R3 ;  /* 0xfffffffc0a0a7810 */ /* 0x000fe20007ffe003 */
[----:B------:R-:W-:Y:S02]  /*0b10*/  IMAD R0, R3, -0x800000, R9 ;  /* 0xff80000003007824 */ /* 0x000fe400078e0209 */
[----:B------:R-:W-:-:S03]  /*0b20*/  FADD.FTZ R13, -RZ, -UR4 ;  /* 0x80000004ff0d7e21 */ /* 0x000fc60008010100 */
[----:B------:R-:W0:Y:S02]  /*0b30*/  MUFU.RCP R11, UR4 ;  /* 0x00000004000b7d08 */ /* 0x000e240008001000 */
[----:B0-----:R-:W-:-:S04]  /*0b40*/  FFMA R12, R11, R13, 1 ;  /* 0x3f8000000b0c7423 */ /* 0x001fc8000000000d */
[----:B------:R-:W-:-:S04]  /*0b50*/  FFMA R11, R11, R12, R11 ;  /* 0x0000000c0b0b7223 */ /* 0x000fc8000000000b */
[----:B------:R-:W-:-:S04]  /*0b60*/  FFMA R12, R0, R11, RZ ;  /* 0x0000000b000c7223 */ /* 0x000fc800000000ff */
[----:B------:R-:W-:-:S04]  /*0b70*/  FFMA R9, R13, R12, R0 ;  /* 0x0000000c0d097223 */ /* 0x000fc80000000000 */
[----:B------:R-:W-:-:S04]  /*0b80*/  FFMA R12, R11, R9, R12 ;  /* 0x000000090b0c7223 */ /* 0x000fc8000000000c */
[----:B------:R-:W-:-:S04]  /*0b90*/  FFMA R13, R13, R12, R0 ;  /* 0x0000000c0d0d7223 */ /* 0x000fc80000000000 */
[----:B------:R-:W-:-:S05]  /*0ba0*/  FFMA R0, R11, R13, R12 ;  /* 0x0000000d0b007223 */ /* 0x000fca000000000c */
[----:B------:R-:W-:-:S04]  /*0bb0*/  SHF.R.U32.HI R9, RZ, 0x17, R0 ;  /* 0x00000017ff097819 */ /* 0x000fc80000011600 */
[----:B------:R-:W-:-:S04]  /*0bc0*/  LOP3.LUT R9, R9, 0xff, RZ, 0xc0, !PT ;  /* 0x000000ff09097812 */ /* 0x000fc800078ec0ff */
[----:B------:R-:W-:-:S05]  /*0bd0*/  IADD3 R14, PT, PT, R9, R10, RZ ;  /* 0x0000000a090e7210 */ /* 0x000fca0007ffe0ff */
[----:B------:R-:W-:-:S05]  /*0be0*/  VIADD R3, R14, 0xffffffff ;  /* 0xffffffff0e037836 */ /* 0x000fca0000000000 */
[----:B------:R-:W-:-:S13]  /*0bf0*/  ISETP.GE.U32.AND P0, PT, R3, 0xfe, PT ;  /* 0x000000fe0300780c */ /* 0x000fda0003f06070 */
[----:B------:R-:W-:Y:S05]  /*0c00*/  @!P0 BRA `(.L_x_8) ;  /* 0x0000000000808947 */ /* 0x000fea0003800000 */
[----:B------:R-:W-:-:S13]  /*0c10*/  ISETP.GT.AND P0, PT, R14, 0xfe, PT ;  /* 0x000000fe0e00780c */ /* 0x000fda0003f04270 */
[----:B------:R-:W-:Y:S05]  /*0c20*/  @P0 BRA `(.L_x_9) ;  /* 0x00000000006c0947 */ /* 0x000fea0003800000 */
[----:B------:R-:W-:-:S13]  /*0c30*/  ISETP.GE.AND P0, PT, R14, 0x1, PT ;  /* 0x000000010e00780c */ /* 0x000fda0003f06270 */
[----:B------:R-:W-:Y:S05]  /*0c40*/  @P0 BRA `(.L_x_10) ;  /* 0x0000000000980947 */ /* 0x000fea0003800000 */
[----:B------:R-:W-:Y:S02]  /*0c50*/  ISETP.GE.AND P0, PT, R14, -0x18, PT ;  /* 0xffffffe80e00780c */ /* 0x000fe40003f06270 */
[----:B------:R-:W-:-:S11]  /*0c60*/  LOP3.LUT R0, R0, 0x80000000, RZ, 0xc0, !PT ;  /* 0x8000000000007812 */ /* 0x000fd600078ec0ff */
[----:B------:R-:W-:Y:S05]  /*0c70*/  @!P0 BRA `(.L_x_10) ;  /* 0x00000000008c8947 */ /* 0x000fea0003800000 */
[CCC-:B------:R-:W-:Y:S01]  /*0c80*/  FFMA.RZ R3, R11.reuse, R13.reuse, R12.reuse ;  /* 0x0000000d0b037223 */ /* 0x1c0fe2000000c00c */
[-CC-:B------:R-:W-:Y:S01]  /*0c90*/  FFMA.RM R10, R11, R13.reuse, R12.reuse ;  /* 0x0000000d0b0a7223 */ /* 0x180fe2000000400c */
[C---:B------:R-:W-:Y:S02]  /*0ca0*/  ISETP.NE.AND P2, PT, R14.reuse, RZ, PT ;  /* 0x000000ff0e00720c */ /* 0x040fe40003f45270 */
[C---:B------:R-:W-:Y:S02]  /*0cb0*/  ISETP.NE.AND P1, PT, R14.reuse, RZ, PT ;  /* 0x000000ff0e00720c */ /* 0x040fe40003f25270 */
[----:B------:R-:W-:Y:S01]  /*0cc0*/  LOP3.LUT R9, R3, 0x7fffff, RZ, 0xc0, !PT ;  /* 0x007fffff03097812 */ /* 0x000fe200078ec0ff */
[----:B------:R-:W-:Y:S01]  /*0cd0*/  FFMA.RP R3, R11, R13, R12 ;  /* 0x0000000d0b037223 */ /* 0x000fe2000000800c */
[----:B------:R-:W-:Y:S02]  /*0ce0*/  IADD3 R12, PT, PT, R14, 0x20, RZ ;  /* 0x000000200e0c7810 */ /* 0x000fe40007ffe0ff */
[----:B------:R-:W-:-:S02]  /*0cf0*/  LOP3.LUT R9, R9, 0x800000, RZ, 0xfc, !PT ;  /* 0x0080000009097812 */ /* 0x000fc400078efcff */
[----:B------:R-:W-:Y:S02]  /*0d00*/  IADD3 R11, PT, PT, -R14, RZ, RZ ;  /* 0x000000ff0e0b7210 */ /* 0x000fe40007ffe1ff */
[----:B------:R-:W-:Y:S02]  /*0d10*/  SHF.L.U32 R12, R9, R12, RZ ;  /* 0x0000000c090c7219 */ /* 0x000fe400000006ff */
[----:B------:R-:W-:Y:S02]  /*0d20*/  FSETP.NEU.FTZ.AND P0, PT, R3, R10, PT ;  /* 0x0000000a0300720b */ /* 0x000fe40003f1d000 */
[----:B------:R-:W-:Y:S02]  /*0d30*/  SEL R10, R11, RZ, P2 ;  /* 0x000000ff0b0a7207 */ /* 0x000fe40001000000 */
[----:B------:R-:W-:Y:S02]  /*0d40*/  ISETP.NE.AND P1, PT, R12, RZ, P1 ;  /* 0x000000ff0c00720c */ /* 0x000fe40000f25270 */
[----:B------:R-:W-:-:S02]  /*0d50*/  SHF.R.U32.HI R10, RZ, R10, R9 ;  /* 0x0000000aff0a7219 */ /* 0x000fc40000011609 */
[----:B------:R-:W-:Y:S02]  /*0d60*/  PLOP3.LUT P0, PT, P0, P1, PT, 0xf8, 0x8f ;  /* 0x00000000008f781c */ /* 0x000fe40000703f70 */
[----:B------:R-:W-:Y:S02]  /*0d70*/  SHF.R.U32.HI R12, RZ, 0x1, R10 ;  /* 0x00000001ff0c7819 */ /* 0x000fe4000001160a */
[----:B------:R-:W-:-:S04]  /*0d80*/  SEL R3, RZ, 0x1, !P0 ;  /* 0x00000001ff037807 */ /* 0x000fc80004000000 */
[----:B------:R-:W-:-:S04]  /*0d90*/  LOP3.LUT R3, R3, 0x1, R12, 0xf8, !PT ;  /* 0x0000000103037812 */ /* 0x000fc800078ef80c */
[----:B------:R-:W-:-:S05]  /*0da0*/  LOP3.LUT R3, R3, R10, RZ, 0xc0, !PT ;  /* 0x0000000a03037212 */ /* 0x000fca00078ec0ff */
[----:B------:R-:W-:-:S05]  /*0db0*/  IMAD.IADD R3, R12, 0x1, R3 ;  /* 0x000000010c037824 */ /* 0x000fca00078e0203 */
[----:B------:R-:W-:Y:S01]  /*0dc0*/  LOP3.LUT R0, R3, R0, RZ, 0xfc, !PT ;  /* 0x0000000003007212 */ /* 0x000fe200078efcff */
[----:B------:R-:W-:Y:S06]  /*0dd0*/  BRA `(.L_x_10) ;  /* 0x0000000000347947 */ /* 0x000fec0003800000 */
.L_x_9:
[----:B------:R-:W-:-:S04]  /*0de0*/  LOP3.LUT R0, R0, 0x80000000, RZ, 0xc0, !PT ;  /* 0x8000000000007812 */ /* 0x000fc800078ec0ff */
[----:B------:R-:W-:Y:S01]  /*0df0*/  LOP3.LUT R0, R0, 0x7f800000, RZ, 0xfc, !PT ;  /* 0x7f80000000007812 */ /* 0x000fe200078efcff */
[----:B------:R-:W-:Y:S06]  /*0e00*/  BRA `(.L_x_10) ;  /* 0x0000000000287947 */ /* 0x000fec0003800000 */
.L_x_8:
[----:B------:R-:W-:Y:S01]  /*0e10*/  LEA R0, R10, R0, 0x17 ;  /* 0x000000000a007211 */ /* 0x000fe200078eb8ff */
[----:B------:R-:W-:Y:S06]  /*0e20*/  BRA `(.L_x_10) ;  /* 0x0000000000207947 */ /* 0x000fec0003800000 */
.L_x_7:
[----:B------:R-:W-:-:S04]  /*0e30*/  LOP3.LUT R0, R10, 0x80000000, R9, 0x48, !PT ;  /* 0x800000000a007812 */ /* 0x000fc800078e4809 */
[----:B------:R-:W-:Y:S01]  /*0e40*/  LOP3.LUT R0, R0, 0x7f800000, RZ, 0xfc, !PT ;  /* 0x7f80000000007812 */ /* 0x000fe200078efcff */
[----:B------:R-:W-:Y:S06]  /*0e50*/  BRA `(.L_x_10) ;  /* 0x0000000000147947 */ /* 0x000fec0003800000 */
.L_x_6:
[----:B------:R-:W-:Y:S01]  /*0e60*/  LOP3.LUT R0, R10, 0x80000000, R9, 0x48, !PT ;  /* 0x800000000a007812 */ /* 0x000fe200078e4809 */
[----:B------:R-:W-:Y:S06]  /*0e70*/  BRA `(.L_x_10) ;  /* 0x00000000000c7947 */ /* 0x000fec0003800000 */
.L_x_5:
[----:B------:R-:W0:Y:S01]  /*0e80*/  MUFU.RSQ R0, -QNAN ;  /* 0xffc0000000007908 */ /* 0x000e220000001400 */
[----:B------:R-:W-:Y:S05]  /*0e90*/  BRA `(.L_x_10) ;  /* 0x0000000000047947 */ /* 0x000fea0003800000 */
.L_x_4:
[----:B------:R-:W-:-:S07]  /*0ea0*/  FADD.FTZ R0, R0, 25 ;  /* 0x41c8000000007421 */ /* 0x000fce0000010000 */
.L_x_10:
[----:B------:R-:W-:-:S04]  /*0eb0*/  HFMA2 R3, -RZ, RZ, 0, 0 ;  /* 0x00000000ff037431 */ /* 0x000fc800000001ff */
[----:B0-----:R-:W-:Y:S05]  /*0ec0*/  RET.REL.NODEC R2 `(_Z8vectMul2PfS_S_iiiiii) ;  /* 0xfffffff0024c7950 */ /* 0x001fea0003c3ffff */
.L_x_11:
[----:B------:R-:W-:-:S00]  /*0ed0*/  BRA `(.L_x_11) ;  /* 0xfffffffc00fc7947 */ /* 0x000fc0000383ffff */
[----:B------:R-:W-:-:S00]  /*0ee0*/  NOP ;  /* 0x0000000000007918 */ /* 0x000fc00000000000 */
        /* <DEDUP_REMOVED lines=9> */
.L_x_19:


//--------------------- .text._Z7vectMulPfS_S_iii --------------------------
	.section	.text._Z7vectMulPfS_S_iii,"ax",@progbits
	.align	128
        .global         _Z7vectMulPfS_S_iii
        .type           _Z7vectMulPfS_S_iii,@function
        .size           _Z7vectMulPfS_S_iii,(.L_x_21 - _Z7vectMulPfS_S_iii)
        .other          _Z7vectMulPfS_S_iii,@"STO_CUDA_ENTRY STV_DEFAULT"
_Z7vectMulPfS_S_iii:
.text._Z7vectMulPfS_S_iii:
[----:B------:R-:W-:Y:S01]  /*0000*/  LDC R1, c[0x0][0x37c] ;  /* 0x0000df00ff017b82 */ /* 0x000fe20000000800 */
[----:B------:R-:W0:Y:S01]  /*0010*/  S2R R17, SR_TID.Y ;  /* 0x0000000000117919 */ /* 0x000e220000002200 */
[----:B------:R-:W1:Y:S06]  /*0020*/  LDCU UR4, c[0x0][0x360] ;  /* 0x00006c00ff0477ac */ /* 0x000e6c0008000800 */
[----:B------:R-:W2:Y:S01]  /*0030*/  LDC.64 R4, c[0x0][0x398] ;  /* 0x0000e600ff047b82 */ /* 0x000ea20000000a00 */
[----:B------:R-:W0:Y:S01]  /*0040*/  S2R R0, SR_CTAID.Y ;  /* 0x0000000000007919 */ /* 0x000e220000002600 */
[----:B------:R-:W0:Y:S01]  /*0050*/  LDCU UR5, c[0x0][0x364] ;  /* 0x00006c80ff0577ac */ /* 0x000e220008000800 */
[----:B------:R-:W1:Y:S01]  /*0060*/  S2R R2, SR_TID.X ;  /* 0x0000000000027919 */ /* 0x000e620000002100 */
[----:B------:R-:W1:Y:S01]  /*0070*/  S2R R3, SR_CTAID.X ;  /* 0x0000000000037919 */ /* 0x000e620000002500 */
[----:B0-----:R-:W-:-:S05]  /*0080*/  IMAD R17, R0, UR5, R17 ;  /* 0x0000000500117c24 */ /* 0x001fca000f8e0211 */
[----:B--2---:R-:W-:Y:S01]  /*0090*/  ISETP.GE.AND P0, PT, R17, R4, PT ;  /* 0x000000041100720c */ /* 0x004fe20003f06270 */
[----:B-1----:R-:W-:-:S05]  /*00a0*/  IMAD R2, R3, UR4, R2 ;  /* 0x0000000403027c24 */ /* 0x002fca000f8e0202 */
[----:B------:R-:W-:-:S13]  /*00b0*/  ISETP.GE.OR P0, PT, R2, R5, P0 ;  /* 0x000000050200720c */ /* 0x000fda0000706670 */
[----:B------:R-:W-:Y:S05]  /*00c0*/  @P0 EXIT ;  /* 0x000000000000094d */ /* 0x000fea0003800000 */
[----:B------:R-:W0:Y:S01]  /*00d0*/  LDCU UR8, c[0x0][0x3a0] ;  /* 0x00007400ff0877ac */ /* 0x000e220008000800 */
[----:B------:R-:W-:Y:S01]  /*00e0*/  IMAD.MOV.U32 R9, RZ, RZ, RZ ;  /* 0x000000ffff097224 */ /* 0x000fe200078e00ff */
[----:B------:R-:W1:Y:S01]  /*00f0*/  LDCU.64 UR10, c[0x0][0x358] ;  /* 0x00006b00ff0a77ac */ /* 0x000e620008000a00 */
[----:B0-----:R-:W-:-:S09]  /*0100*/  UISETP.NE.AND UP0, UPT, UR8, URZ, UPT ;  /* 0x000000ff0800728c */ /* 0x001fd2000bf05270 */
[----:B-1----:R-:W-:Y:S05]  /*0110*/  BRA.U !UP0, `(.L_x_12) ;  /* 0x00000009087c7547 */ /* 0x002fea000b800000 */
[----:B------:R-:W-:Y:S02]  /*0120*/  UISETP.GE.U32.AND UP0, UPT, UR8, 0x8, UPT ;  /* 0x000000080800788c */ /* 0x000fe4000bf06070 */
[----:B------:R-:W-:Y:S01]  /*0130*/  IMAD R0, R17, UR8, RZ ;  /* 0x0000000811007c24 */ /* 0x000fe2000f8e02ff */
[----:B------:R-:W-:Y:S01]  /*0140*/  SHF.R.S32.HI R4, RZ, 0x1f, R5 ;  /* 0x0000001fff047819 */ /* 0x000fe20000011405 */
[----:B------:R-:W-:Y:S01]  /*0150*/  IMAD.MOV.U32 R9, RZ, RZ, RZ ;  /* 0x000000ffff097224 */ /* 0x000fe200078e00ff */
[----:B------:R-:W-:Y:S01]  /*0160*/  SHF.R.S32.HI R3, RZ, 0x1f, R2 ;  /* 0x0000001fff037819 */ /* 0x000fe20000011402 */
[----:B------:R-:W-:Y:S01]  /*0170*/  UMOV UR4, URZ ;  /* 0x000000ff00047c82 */ /* 0x000fe20008000000 */
[----:B------:R-:W-:Y:S01]  /*0180*/  SHF.R.S32.HI R23, RZ, 0x1f, R0 ;  /* 0x0000001fff177819 */ /* 0x000fe20000011400 */
[----:B------:R-:W-:Y:S01]  /*0190*/  ULOP3.LUT UP1, URZ, UR8, 0x7, URZ, 0xc0, !UPT ;  /* 0x0000000708ff7892 */ /* 0x000fe2000f82c0ff */
[----:B------:R-:W-:Y:S01]  /*01a0*/  UMOV UR5, URZ ;  /* 0x000000ff00057c82 */ /* 0x000fe20008000000 */
[----:B------:R-:W-:Y:S09]  /*01b0*/  BRA.U !UP0, `(.L_x_13) ;  /* 0x0000000108fc7547 */ /* 0x000ff2000b800000 */
[----:B------:R-:W0:Y:S01]  /*01c0*/  LDCU.64 UR4, c[0x0][0x380] ;  /* 0x00007000ff0477ac */ /* 0x000e220008000a00 */
[C-C-:B------:R-:W-:Y:S01]  /*01d0*/  SHF.L.U64.HI R16, R5.reuse, 0x5, R4.reuse ;  /* 0x0000000505107819 */ /* 0x140fe20000010204 */
[----:B------:R-:W-:Y:S01]  /*01e0*/  IMAD.MOV.U32 R9, RZ, RZ, RZ ;  /* 0x000000ffff097224 */ /* 0x000fe200078e00ff */
[C---:B------:R-:W-:Y:S01]  /*01f0*/  SHF.L.U64.HI R25, R5.reuse, 0x2, R4 ;  /* 0x0000000205197819 */ /* 0x040fe20000010204 */
[----:B------:R-:W-:Y:S01]  /*0200*/  IMAD.SHL.U32 R27, R5, 0x4, RZ ;  /* 0x00000004051b7824 */ /* 0x000fe200078e00ff */
[----:B0-----:R-:W-:Y:S02]  /*0210*/  LEA R8, P1, R0, UR4, 0x2 ;  /* 0x0000000400087c11 */ /* 0x001fe4000f8210ff */
[----:B------:R-:W-:Y:S01]  /*0220*/  LEA R20, P0, R2, UR4, 0x2 ;  /* 0x0000000402147c11 */ /* 0x000fe2000f8010ff */
[----:B------:R-:W-:Y:S01]  /*0230*/  ULOP3.LUT UR4, UR8, 0xfffffff8, URZ, 0xc0, !UPT ;  /* 0xfffffff808047892 */ /* 0x000fe2000f8ec0ff */
[----:B------:R-:W-:Y:S02]  /*0240*/  LEA.HI.X R7, R0, UR5, R23, 0x2, P1 ;  /* 0x0000000500077c11 */ /* 0x000fe400088f1417 */
[----:B------:R-:W-:Y:S01]  /*0250*/  LEA.HI.X R21, R2, UR5, R3, 0x2, P0 ;  /* 0x0000000502157c11 */ /* 0x000fe200080f1403 */
[----:B------:R-:W-:Y:S01]  /*0260*/  USHF.R.S32.HI UR5, URZ, 0x1f, UR8 ;  /* 0x0000001fff057899 */ /* 0x000fe20008011408 */
[----:B------:R-:W-:-:S02]  /*0270*/  IADD3 R8, P0, PT, R8, 0x10, RZ ;  /* 0x0000001008087810 */ /* 0x000fc40007f1e0ff */
[----:B------:R-:W-:Y:S02]  /*0280*/  UMOV UR6, UR4 ;  /* 0x0000000400067c82 */ /* 0x000fe40008000000 */
[----:B------:R-:W-:Y:S02]  /*0290*/  IADD3.X R7, PT, PT, RZ, R7, RZ, P0, !PT ;  /* 0x00000007ff077210 */ /* 0x000fe400007fe4ff */
[----:B------:R-:W-:-:S07]  /*02a0*/  UMOV UR7, UR5 ;  /* 0x0000000500077c82 */ /* 0x000fce0008000000 */
.L_x_14:
[----:B------:R-:W-:Y:S01]  /*02b0*/  IMAD.MOV.U32 R6, RZ, RZ, R8 ;  /* 0x000000ffff067224 */ /* 0x000fe200078e0008 */
[-C--:B------:R-:W-:Y:S01]  /*02c0*/  IADD3 R10, P0, PT, R20, R27.reuse, RZ ;  /* 0x0000001b140a7210 */ /* 0x080fe20007f1e0ff */
[----:B------:R-:W2:Y:S04]  /*02d0*/  LDG.E R26, desc[UR10][R20.64] ;  /* 0x0000000a141a7981 */ /* 0x000ea8000c1e1900 */
[----:B------:R-:W2:Y:S01]  /*02e0*/  LDG.E R24, desc[UR10][R6.64+-0x10] ;  /* 0xfffff00a06187981 */ /* 0x000ea2000c1e1900 */
[--C-:B------:R-:W-:Y:S01]  /*02f0*/  IMAD.X R11, R21, 0x1, R25.reuse, P0 ;  /* 0x00000001150b7824 */ /* 0x100fe200000e0619 */
[----:B------:R-:W-:Y:S02]  /*0300*/  IADD3 R12, P0, PT, R10, R27, RZ ;  /* 0x0000001b0a0c7210 */ /* 0x000fe40007f1e0ff */
[----:B------:R-:W3:Y:S04]  /*0310*/  LDG.E R29, desc[UR10][R6.64+-0xc] ;  /* 0xfffff40a061d7981 */ /* 0x000ee8000c1e1900 */
[----:B------:R0:W3:Y:S01]  /*0320*/  LDG.E R22, desc[UR10][R10.64] ;  /* 0x0000000a0a167981 */ /* 0x0000e2000c1e1900 */
[----:B------:R-:W-:-:S03]  /*0330*/  IMAD.X R13, R11, 0x1, R25, P0 ;  /* 0x000000010b0d7824 */ /* 0x000fc600000e0619 */
[----:B------:R-:W4:Y:S04]  /*0340*/  LDG.E R14, desc[UR10][R6.64+-0x8] ;  /* 0xfffff80a060e7981 */ /* 0x000f28000c1e1900 */
[----:B------:R1:W4:Y:S01]  /*0350*/  LDG.E R15, desc[UR10][R12.64] ;  /* 0x0000000a0c0f7981 */ /* 0x000322000c1e1900 */
[----:B------:R-:W-:-:S04]  /*0360*/  IADD3 R18, P0, PT, R12, R27, RZ ;  /* 0x0000001b0c127210 */ /* 0x000fc80007f1e0ff */
[----:B------:R-:W-:Y:S02]  /*0370*/  IADD3.X R19, PT, PT, R13, R25, RZ, P0, !PT ;  /* 0x000000190d137210 */ /* 0x000fe400007fe4ff */
[----:B------:R-:W-:-:S03]  /*0380*/  IADD3 R8, P0, PT, R18, R27, RZ ;  /* 0x0000001b12087210 */ /* 0x000fc60007f1e0ff */
[----:B------:R-:W5:Y:S01]  /*0390*/  LDG.E R18, desc[UR10][R18.64] ;  /* 0x0000000a12127981 */ /* 0x000f62000c1e1900 */
[----:B--2---:R-:W-:Y:S01]  /*03a0*/  FFMA R24, R24, R26, R9 ;  /* 0x0000001a18187223 */ /* 0x004fe20000000009 */
[--C-:B------:R-:W-:Y:S01]  /*03b0*/  IMAD.X R9, R19, 0x1, R25.reuse, P0 ;  /* 0x0000000113097824 */ /* 0x100fe200000e0619 */
[-C--:B0-----:R-:W-:Y:S01]  /*03c0*/  IADD3 R10, P0, PT, R8, R27.reuse, RZ ;  /* 0x0000001b080a7210 */ /* 0x081fe20007f1e0ff */
[----:B------:R-:W2:Y:S04]  /*03d0*/  LDG.E R19, desc[UR10][R6.64+0x4] ;  /* 0x0000040a06137981 */ /* 0x000ea8000c1e1900 */
[--C-:B------:R-:W-:Y:S02]  /*03e0*/  IMAD.X R11, R9, 0x1, R25.reuse, P0 ;  /* 0x00000001090b7824 */ /* 0x100fe400000e0619 */
[----:B---3--:R-:W-:Y:S01]  /*03f0*/  FFMA R22, R29, R22, R24 ;  /* 0x000000161d167223 */ /* 0x008fe20000000018 */
[----:B-1----:R-:W-:Y:S01]  /*0400*/  IADD3 R12, P0, PT, R10, R27, RZ ;  /* 0x0000001b0a0c7210 */ /* 0x002fe20007f1e0ff */
[----:B------:R-:W5:Y:S04]  /*0410*/  LDG.E R29, desc[UR10][R6.64+-0x4] ;  /* 0xfffffc0a061d7981 */ /* 0x000f68000c1e1900 */
[----:B------:R-:W3:Y:S01]  /*0420*/  LDG.E R8, desc[UR10][R8.64] ;  /* 0x0000000a08087981 */ /* 0x000ee2000c1e1900 */
[----:B------:R-:W-:-:S02]  /*0430*/  IMAD.X R13, R11, 0x1, R25, P0 ;  /* 0x000000010b0d7824 */ /* 0x000fc400000e0619 */
[----:B----4-:R-:W-:Y:S01]  /*0440*/  FFMA R22, R14, R15, R22 ;  /* 0x0000000f0e167223 */ /* 0x010fe20000000016 */
[----:B------:R-:W3:Y:S01]  /*0450*/  LDG.E R24, desc[UR10][R6.64] ;  /* 0x0000000a06187981 */ /* 0x000ee2000c1e1900 */
[----:B------:R-:W-:-:S03]  /*0460*/  IADD3 R14, P0, PT, R12, R27, RZ ;  /* 0x0000001b0c0e7210 */ /* 0x000fc60007f1e0ff */
[----:B------:R-:W2:Y:S01]  /*0470*/  LDG.E R10, desc[UR10][R10.64] ;  /* 0x0000000a0a0a7981 */ /* 0x000ea2000c1e1900 */
[----:B------:R-:W-:-:S03]  /*0480*/  IADD3.X R15, PT, PT, R13, R25, RZ, P0, !PT ;  /* 0x000000190d0f7210 */ /* 0x000fc600007fe4ff */
[----:B------:R-:W4:Y:S04]  /*0490*/  LDG.E R12, desc[UR10][R12.64] ;  /* 0x0000000a0c0c7981 */ /* 0x000f28000c1e1900 */
[----:B------:R-:W4:Y:S04]  /*04a0*/  LDG.E R26, desc[UR10][R6.64+0x8] ;  /* 0x0000080a061a7981 */ /* 0x000f28000c1e1900 */
[----:B------:R-:W4:Y:S04]  /*04b0*/  LDG.E R14, desc[UR10][R14.64] ;  /* 0x0000000a0e0e7981 */ /* 0x000f28000c1e1900 */
[----:B------:R0:W4:Y:S01]  /*04c0*/  LDG.E R9, desc[UR10][R6.64+0xc] ;  /* 0x00000c0a06097981 */ /* 0x000122000c1e1900 */
[----:B------:R-:W-:-:S04]  /*04d0*/  UIADD3 UR6, UP0, UPT, UR6, -0x8, URZ ;  /* 0xfffffff806067890 */ /* 0x000fc8000ff1e0ff */
[----:B------:R-:W-:Y:S02]  /*04e0*/  UIADD3.X UR7, UPT, UPT, UR7, -0x1, URZ, UP0, !UPT ;  /* 0xffffffff07077890 */ /* 0x000fe400087fe4ff */
[----:B------:R-:W-:-:S04]  /*04f0*/  UISETP.NE.U32.AND UP0, UPT, UR6, URZ, UPT ;  /* 0x000000ff0600728c */ /* 0x000fc8000bf05070 */
[----:B------:R-:W-:Y:S01]  /*0500*/  UISETP.NE.AND.EX UP0, UPT, UR7, URZ, UPT, UP0 ;  /* 0x000000ff0700728c */ /* 0x000fe2000bf05300 */
[----:B------:R-:W-:-:S05]  /*0510*/  LEA R20, P0, R5, R20, 0x5 ;  /* 0x0000001405147211 */ /* 0x000fca00078028ff */
[----:B------:R-:W-:Y:S02]  /*0520*/  IMAD.X R21, R21, 0x1, R16, P0 ;  /* 0x0000000115157824 */ /* 0x000fe400000e0610 */
[----:B-----5:R-:W-:-:S04]  /*0530*/  FFMA R29, R29, R18, R22 ;  /* 0x000000121d1d7223 */ /* 0x020fc80000000016 */
[----:B---3--:R-:W-:-:S04]  /*0540*/  FFMA R8, R24, R8, R29 ;  /* 0x0000000818087223 */ /* 0x008fc8000000001d */
[----:B--2---:R-:W-:Y:S01]  /*0550*/  FFMA R19, R19, R10, R8 ;  /* 0x0000000a13137223 */ /* 0x004fe20000000008 */
[----:B------:R-:W-:-:S03]  /*0560*/  IADD3 R8, P1, PT, R6, 0x20, RZ ;  /* 0x0000002006087810 */ /* 0x000fc60007f3e0ff */
[----:B----4-:R-:W-:Y:S02]  /*0570*/  FFMA R12, R26, R12, R19 ;  /* 0x0000000c1a0c7223 */ /* 0x010fe40000000013 */
[----:B0-----:R-:W-:Y:S02]  /*0580*/  IMAD.X R7, RZ, RZ, R7, P1 ;  /* 0x000000ffff077224 */ /* 0x001fe400008e0607 */
[----:B------:R-:W-:Y:S01]  /*0590*/  FFMA R9, R9, R14, R12 ;  /* 0x0000000e09097223 */ /* 0x000fe2000000000c */
[----:B------:R-:W-:Y:S06]  /*05a0*/  BRA.U UP0, `(.L_x_14) ;  /* 0xfffffffd00407547 */ /* 0x000fec000b83ffff */
.L_x_13:
[----:B------:R-:W-:Y:S05]  /*05b0*/  BRA.U !UP1, `(.L_x_12) ;  /* 0x0000000509547547 */ /* 0x000fea000b800000 */
[----:B------:R-:W-:Y:S02]  /*05c0*/  ULOP3.LUT UR6, UR8, 0x7, URZ, 0xc0, !UPT ;  /* 0x0000000708067892 */ /* 0x000fe4000f8ec0ff */
[----:B------:R-:W-:Y:S02]  /*05d0*/  ULOP3.LUT UP1, UR7, UR8, 0x3, URZ, 0xc0, !UPT ;  /* 0x0000000308077892 */ /* 0x000fe4000f82c0ff */
[----:B------:R-:W-:-:S04]  /*05e0*/  UIADD3 UR6, UP0, UPT, UR6, -0x1, URZ ;  /* 0xffffffff06067890 */ /* 0x000fc8000ff1e0ff */
[----:B------:R-:W-:Y:S02]  /*05f0*/  UIADD3.X UR9, UPT, UPT, URZ, -0x1, URZ, UP0, !UPT ;  /* 0xffffffffff097890 */ /* 0x000fe400087fe4ff */
[----:B------:R-:W-:-:S04]  /*0600*/  UISETP.GE.U32.AND UP0, UPT, UR6, 0x3, UPT ;  /* 0x000000030600788c */ /* 0x000fc8000bf06070 */
[----:B------:R-:W-:-:S09]  /*0610*/  UISETP.GE.U32.AND.EX UP0, UPT, UR9, URZ, UPT, UP0 ;  /* 0x000000ff0900728c */ /* 0x000fd2000bf06100 */
[----:B------:R-:W-:Y:S05]  /*0620*/  BRA.U !UP0, `(.L_x_15) ;  /* 0x0000000108847547 */ /* 0x000fea000b800000 */
[----:B------:R-:W0:Y:S01]  /*0630*/  LDCU.64 UR12, c[0x0][0x380] ;  /* 0x00007000ff0c77ac */ /* 0x000e220008000a00 */
[C---:B------:R-:W-:Y:S01]  /*0640*/  IMAD R7, R5.reuse, UR5, RZ ;  /* 0x0000000505077c24 */ /* 0x040fe2000f8e02ff */
[----:B------:R-:W-:Y:S01]  /*0650*/  IADD3 R8, P1, PT, R0, UR4, RZ ;  /* 0x0000000400087c10 */ /* 0x000fe2000ff3e0ff */
[C---:B------:R-:W-:Y:S01]  /*0660*/  IMAD.WIDE.U32 R10, R5.reuse, UR4, R2 ;  /* 0x00000004050a7c25 */ /* 0x040fe2000f8e0002 */
[----:B------:R-:W-:-:S03]  /*0670*/  SHF.L.U32 R13, R5, 0x2, RZ ;  /* 0x00000002050d7819 */ /* 0x000fc600000006ff */
[----:B------:R-:W-:-:S04]  /*0680*/  IMAD R7, R4, UR4, R7 ;  /* 0x0000000404077c24 */ /* 0x000fc8000f8e0207 */
[----:B------:R-:W-:Y:S01]  /*0690*/  IMAD.IADD R7, R11, 0x1, R7 ;  /* 0x000000010b077824 */ /* 0x000fe200078e0207 */
[----:B------:R-:W-:Y:S02]  /*06a0*/  IADD3.X R11, PT, PT, R23, UR5, RZ, P1, !PT ;  /* 0x00000005170b7c10 */ /* 0x000fe40008ffe4ff */
[----:B0-----:R-:W-:Y:S02]  /*06b0*/  LEA R14, P0, R10, UR12, 0x2 ;  /* 0x0000000c0a0e7c11 */ /* 0x001fe4000f8010ff */
[----:B------:R-:W-:Y:S02]  /*06c0*/  LEA R6, P1, R8, UR12, 0x2 ;  /* 0x0000000c08067c11 */ /* 0x000fe4000f8210ff */
[----:B------:R-:W-:Y:S02]  /*06d0*/  LEA.HI.X R15, R10, UR13, R7, 0x2, P0 ;  /* 0x0000000d0a0f7c11 */ /* 0x000fe400080f1407 */
[----:B------:R-:W-:Y:S02]  /*06e0*/  LEA.HI.X R7, R8, UR13, R11, 0x2, P1 ;  /* 0x0000000d08077c11 */ /* 0x000fe400088f140b */
[----:B------:R-:W-:-:S02]  /*06f0*/  IADD3 R18, P1, PT, R14, R13, RZ ;  /* 0x0000000d0e127210 */ /* 0x000fc40007f3e0ff */
[----:B------:R-:W-:Y:S01]  /*0700*/  SHF.L.U64.HI R11, R5, 0x2, R4 ;  /* 0x00000002050b7819 */ /* 0x000fe20000010204 */
[----:B------:R-:W2:Y:S01]  /*0710*/  LDG.E R14, desc[UR10][R14.64] ;  /* 0x0000000a0e0e7981 */ /* 0x000ea2000c1e1900 */
[----:B------:R-:W-:-:S03]  /*0720*/  IADD3 R12, P0, PT, R18, R13, RZ ;  /* 0x0000000d120c7210 */ /* 0x000fc60007f1e0ff */
[--C-:B------:R-:W-:Y:S01]  /*0730*/  IMAD.X R19, R15, 0x1, R11.reuse, P1 ;  /* 0x000000010f137824 */ /* 0x100fe200008e060b */
[----:B------:R-:W2:Y:S01]  /*0740*/  LDG.E R8, desc[UR10][R6.64] ;  /* 0x0000000a06087981 */ /* 0x000ea2000c1e1900 */
[----:B------:R-:W-:Y:S02]  /*0750*/  IADD3 R10, P1, PT, R12, R13, RZ ;  /* 0x0000000d0c0a7210 */ /* 0x000fe40007f3e0ff */
[--C-:B------:R-:W-:Y:S01]  /*0760*/  IMAD.X R13, R19, 0x1, R11.reuse, P0 ;  /* 0x00000001130d7824 */ /* 0x100fe200000e060b */
[----:B------:R-:W3:Y:S04]  /*0770*/  LDG.E R18, desc[UR10][R18.64] ;  /* 0x0000000a12127981 */ /* 0x000ee8000c1e1900 */
[----:B------:R-:W3:Y:S01]  /*0780*/  LDG.E R21, desc[UR10][R6.64+0x4] ;  /* 0x0000040a06157981 */ /* 0x000ee2000c1e1900 */
[----:B------:R-:W-:-:S03]  /*0790*/  IMAD.X R11, R13, 0x1, R11, P1 ;  /* 0x000000010d0b7824 */ /* 0x000fc600008e060b */
[----:B------:R-:W4:Y:S04]  /*07a0*/  LDG.E R12, desc[UR10][R12.64] ;  /* 0x0000000a0c0c7981 */ /* 0x000f28000c1e1900 */
[----:B------:R-:W4:Y:S04]  /*07b0*/  LDG.E R25, desc[UR10][R6.64+0x8] ;  /* 0x0000080a06197981 */ /* 0x000f28000c1e1900 */
[----:B------:R-:W5:Y:S04]  /*07c0*/  LDG.E R15, desc[UR10][R6.64+0xc] ;  /* 0x00000c0a060f7981 */ /* 0x000f68000c1e1900 */
[----:B------:R-:W5:Y:S01]  /*07d0*/  LDG.E R10, desc[UR10][R10.64] ;  /* 0x0000000a0a0a7981 */ /* 0x000f62000c1e1900 */
[----:B------:R-:W-:-:S04]  /*07e0*/  UIADD3 UR4, UP0, UPT, UR4, 0x4, URZ ;  /* 0x0000000404047890 */ /* 0x000fc8000ff1e0ff */
[----:B------:R-:W-:Y:S01]  /*07f0*/  UIADD3.X UR5, UPT, UPT, URZ, UR5, URZ, UP0, !UPT ;  /* 0x00000005ff057290 */ /* 0x000fe200087fe4ff */
[----:B--2---:R-:W-:-:S04]  /*0800*/  FFMA R8, R8, R14, R9 ;  /* 0x0000000e08087223 */ /* 0x004fc80000000009 */
[----:B---3--:R-:W-:-:S04]  /*0810*/  FFMA R8, R21, R18, R8 ;  /* 0x0000001215087223 */ /* 0x008fc80000000008 */
[----:B----4-:R-:W-:-:S04]  /*0820*/  FFMA R8, R25, R12, R8 ;  /* 0x0000000c19087223 */ /* 0x010fc80000000008 */
[----:B-----5:R-:W-:-:S07]  /*0830*/  FFMA R9, R15, R10, R8 ;  /* 0x0000000a0f097223 */ /* 0x020fce0000000008 */
.L_x_15:
[----:B------:R-:W-:Y:S05]  /*0840*/  BRA.U !UP1, `(.L_x_12) ;  /* 0x0000000109b07547 */ /* 0x000fea000b800000 */
[----:B------:R-:W-:Y:S02]  /*0850*/  UISETP.NE.AND UP1, UPT, UR7, 0x1, UPT ;  /* 0x000000010700788c */ /* 0x000fe4000bf25270 */
[----:B------:R-:W-:-:S04]  /*0860*/  ULOP3.LUT UR6, UR8, 0x1, URZ, 0xc0, !UPT ;  /* 0x0000000108067892 */ /* 0x000fc8000f8ec0ff */
[----:B------:R-:W-:-:S03]  /*0870*/  UISETP.NE.U32.AND UP0, UPT, UR6, 0x1, UPT ;  /* 0x000000010600788c */ /* 0x000fc6000bf05070 */
[----:B------:R-:W-:Y:S08]  /*0880*/  BRA.U !UP1, `(.L_x_16) ;  /* 0x00000001095c7547 */ /* 0x000ff0000b800000 */
[----:B------:R-:W0:Y:S01]  /*0890*/  LDCU.64 UR6, c[0x0][0x380] ;  /* 0x00007000ff0677ac */ /* 0x000e220008000a00 */
[----:B------:R-:W-:Y:S01]  /*08a0*/  MOV R10, R2 ;  /* 0x00000002000a7202 */ /* 0x000fe20000000f00 */
[----:B------:R-:W-:Y:S01]  /*08b0*/  IMAD R13, R5, UR5, RZ ;  /* 0x00000005050d7c24 */ /* 0x000fe2000f8e02ff */
[----:B------:R-:W-:Y:S01]  /*08c0*/  IADD3 R7, P0, PT, R0, UR4, RZ ;  /* 0x0000000400077c10 */ /* 0x000fe2000ff1e0ff */
[----:B------:R-:W-:Y:S02]  /*08d0*/  IMAD.MOV.U32 R11, RZ, RZ, R3 ;  /* 0x000000ffff0b7224 */ /* 0x000fe400078e0003 */
[----:B------:R-:W-:Y:S01]  /*08e0*/  IMAD R13, R4, UR4, R13 ;  /* 0x00000004040d7c24 */ /* 0x000fe2000f8e020d */
[----:B------:R-:W-:Y:S01]  /*08f0*/  IADD3.X R8, PT, PT, R23, UR5, RZ, P0, !PT ;  /* 0x0000000517087c10 */ /* 0x000fe200087fe4ff */
[----:B------:R-:W-:-:S04]  /*0900*/  IMAD.WIDE.U32 R10, R5, UR4, R10 ;  /* 0x00000004050a7c25 */ /* 0x000fc8000f8e000a */
[----:B------:R-:W-:Y:S01]  /*0910*/  IMAD.IADD R13, R11, 0x1, R13 ;  /* 0x000000010b0d7824 */ /* 0x000fe200078e020d */
[C---:B0-----:R-:W-:Y:S02]  /*0920*/  LEA R6, P0, R7.reuse, UR6, 0x2 ;  /* 0x0000000607067c11 */ /* 0x041fe4000f8010ff */
[C---:B------:R-:W-:Y:S02]  /*0930*/  LEA R12, P1, R10.reuse, UR6, 0x2 ;  /* 0x000000060a0c7c11 */ /* 0x040fe4000f8210ff */
[----:B------:R-:W-:Y:S02]  /*0940*/  LEA.HI.X R7, R7, UR7, R8, 0x2, P0 ;  /* 0x0000000707077c11 */ /* 0x000fe400080f1408 */
[----:B------:R-:W-:Y:S02]  /*0950*/  LEA.HI.X R13, R10, UR7, R13, 0x2, P1 ;  /* 0x000000070a0d7c11 */ /* 0x000fe400088f140d */
[C---:B------:R-:W-:Y:S01]  /*0960*/  LEA R10, P0, R5.reuse, R12, 0x2 ;  /* 0x0000000c050a7211 */ /* 0x040fe200078010ff */
[----:B------:R-:W2:Y:S03]  /*0970*/  LDG.E R8, desc[UR10][R6.64] ;  /* 0x0000000a06087981 */ /* 0x000ea6000c1e1900 */
[----:B------:R-:W-:Y:S01]  /*0980*/  LEA.HI.X R11, R5, R13, R4, 0x2, P0 ;  /* 0x0000000d050b7211 */ /* 0x000fe200000f1404 */
[----:B------:R-:W2:Y:S04]  /*0990*/  LDG.E R12, desc[UR10][R12.64] ;  /* 0x0000000a0c0c7981 */ /* 0x000ea8000c1e1900 */
[----:B------:R-:W3:Y:S04]  /*09a0*/  LDG.E R14, desc[UR10][R6.64+0x4] ;  /* 0x0000040a060e7981 */ /* 0x000ee8000c1e1900 */
[----:B------:R-:W3:Y:S01]  /*09b0*/  LDG.E R10, desc[UR10][R10.64] ;  /* 0x0000000a0a0a7981 */ /* 0x000ee2000c1e1900 */
[----:B------:R-:W-:-:S04]  /*09c0*/  UIADD3 UR4, UP1, UPT, UR4, 0x2, URZ ;  /* 0x0000000204047890 */ /* 0x000fc8000ff3e0ff */
[----:B------:R-:W-:Y:S01]  /*09d0*/  UIADD3.X UR5, UPT, UPT, URZ, UR5, URZ, UP1, !UPT ;  /* 0x00000005ff057290 */ /* 0x000fe20008ffe4ff */
[----:B--2---:R-:W-:-:S04]  /*09e0*/  FFMA R9, R8, R12, R9 ;  /* 0x0000000c08097223 */ /* 0x004fc80000000009 */
[----:B---3--:R-:W-:-:S07]  /*09f0*/  FFMA R9, R14, R10, R9 ;  /* 0x0000000a0e097223 */ /* 0x008fce0000000009 */
.L_x_16:
[----:B------:R-:W-:Y:S05]  /*0a00*/  BRA.U UP0, `(.L_x_12) ;  /* 0x0000000100407547 */ /* 0x000fea000b800000 */
        /* <DEDUP_REMOVED lines=9> */
[----:B0-----:R-:W-:Y:S02]  /*0aa0*/  LEA R6, P0, R0, UR6, 0x2 ;  /* 0x0000000600067c11 */ /* 0x001fe4000f8010ff */
[----:B------:R-:W-:Y:S02]  /*0ab0*/  LEA R12, P1, R10, UR6, 0x2 ;  /* 0x000000060a0c7c11 */ /* 0x000fe4000f8210ff */
[----:B------:R-:W-:Y:S02]  /*0ac0*/  LEA.HI.X R7, R0, UR7, R23, 0x2, P0 ;  /* 0x0000000700077c11 */ /* 0x000fe400080f1417 */
[----:B------:R-:W-:-:S03]  /*0ad0*/  LEA.HI.X R13, R10, UR7, R11, 0x2, P1 ;  /* 0x000000070a0d7c11 */ /* 0x000fc600088f140b */
[----:B------:R-:W2:Y:S04]  /*0ae0*/  LDG.E R6, desc[UR10][R6.64] ;  /* 0x0000000a06067981 */ /* 0x000ea8000c1e1900 */
[----:B------:R-:W2:Y:S02]  /*0af0*/  LDG.E R12, desc[UR10][R12.64] ;  /* 0x0000000a0c0c7981 */ /* 0x000ea4000c1e1900 */
[----:B--2---:R-:W-:-:S07]  /*0b00*/  FFMA R9, R6, R12, R9 ;  /* 0x0000000c06097223 */ /* 0x004fce0000000009 */
.L_x_12:
[----:B------:R-:W0:Y:S01]  /*0b10*/  LDC.64 R6, c[0x0][0x390] ;  /* 0x0000e400ff067b82 */ /* 0x000e220000000a00 */
[----:B------:R-:W-:-:S04]  /*0b20*/  IMAD R3, R17, R5, R2 ;  /* 0x0000000511037224 */ /* 0x000fc800078e0202 */
[----:B0-----:R-:W-:-:S05]  /*0b30*/  IMAD.WIDE R2, R3, 0x4, R6 ;  /* 0x0000000403027825 */ /* 0x001fca00078e0206 */
[----:B------:R-:W-:Y:S01]  /*0b40*/  STG.E desc[UR10][R2.64], R9 ;  /* 0x0000000902007986 */ /* 0x000fe2000c10190a */
[----:B------:R-:W-:Y:S05]  /*0b50*/  EXIT ;  /* 0x000000000000794d */ /* 0x000fea0003800000 */
.L_x_17:
        /* <DEDUP_REMOVED lines=10> */
.L_x_21:


//--------------------- .text._Z7vectAddPfS_S_i   --------------------------
	.section	.text._Z7vectAddPfS_S_i,"ax",@progbits
	.align	128
        .global         _Z7vectAddPfS_S_i
        .type           _Z7vectAddPfS_S_i,@function
        .size           _Z7vectAddPfS_S_i,(.L_x_22 - _Z7vectAddPfS_S_i)
        .other          _Z7vectAddPfS_S_i,@"STO_CUDA_ENTRY STV_DEFAULT"
_Z7vectAddPfS_S_i:
.text._Z7vectAddPfS_S_i:
[----:B------:R-:W-:Y:S01]  /*0000*/  LDC R1, c[0x0][0x37c] ;  /* 0x0000df00ff017b82 */ /* 0x000fe20000000800 */
[----:B------:R-:W0:Y:S01]  /*0010*/  S2R R9, SR_TID.X ;  /* 0x0000000000097919 */ /* 0x000e220000002100 */
[----:B------:R-:W0:Y:S01]  /*0020*/  LDCU UR4, c[0x0][0x360] ;  /* 0x00006c00ff0477ac */ /* 0x000e220008000800 */
[----:B------:R-:W0:Y:S01]  /*0030*/  S2R R0, SR_CTAID.X ;  /* 0x0000000000007919 */ /* 0x000e220000002500 */
[----:B------:R-:W1:Y:S01]  /*0040*/  LDCU UR5, c[0x0][0x398] ;  /* 0x00007300ff0577ac */ /* 0x000e620008000800 */
[----:B0-----:R-:W-:-:S05]  /*0050*/  IMAD R9, R0, UR4, R9 ;  /* 0x0000000400097c24 */ /* 0x001fca000f8e0209 */
[----:B-1----:R-:W-:-:S13]  /*0060*/  ISETP.GE.AND P0, PT, R9, UR5, PT ;  /* 0x0000000509007c0c */ /* 0x002fda000bf06270 */
[----:B------:R-:W-:Y:S05]  /*0070*/  @P0 EXIT ;  /* 0x000000000000094d */ /* 0x000fea0003800000 */
[----:B------:R-:W0:Y:S01]  /*0080*/  LDC.64 R2, c[0x0][0x380] ;  /* 0x0000e000ff027b82 */ /* 0x000e220000000a00 */
[----:B------:R-:W1:Y:S07]  /*0090*/  LDCU.64 UR4, c[0x0][0x358] ;  /* 0x00006b00ff0477ac */ /* 0x000e6e0008000a00 */
[----:B------:R-:W2:Y:S08]  /*00a0*/  LDC.64 R4, c[0x0][0x388] ;  /* 0x0000e200ff047b82 */ /* 0x000eb00000000a00 */
[----:B------:R-:W3:Y:S01]  /*00b0*/  LDC.64 R6, c[0x0][0x390] ;  /* 0x0000e400ff067b82 */ /* 0x000ee20000000a00 */
[----:B0-----:R-:W-:-:S06]  /*00c0*/  IMAD.WIDE R2, R9, 0x4, R2 ;  /* 0x0000000409027825 */ /* 0x001fcc00078e0202 */
[----:B-1----:R-:W4:Y:S01]  /*00d0*/  LDG.E R2, desc[UR4][R2.64] ;  /* 0x0000000402027981 */ /* 0x002f22000c1e1900 */
[----:B--2---:R-:W-:-:S06]  /*00e0*/  IMAD.WIDE R4, R9, 0x4, R4 ;  /* 0x0000000409047825 */ /* 0x004fcc00078e0204 */
[----:B------:R-:W4:Y:S01]  /*00f0*/  LDG.E R5, desc[UR4][R4.64] ;  /* 0x0000000404057981 */ /* 0x000f22000c1e1900 */
[----:B---3--:R-:W-:-:S04]  /*0100*/  IMAD.WIDE R6, R9, 0x4, R6 ;  /* 0x0000000409067825 */ /* 0x008fc800078e0206 */
[----:B----4-:R-:W-:-:S05]  /*0110*/  FADD R9, R2, R5 ;  /* 0x0000000502097221 */ /* 0x010fca0000000000 */
[----:B------:R-:W-:Y:S01]  /*0120*/  STG.E desc[UR4][R6.64], R9 ;  /* 0x0000000906007986 */ /* 0x000fe2000c101904 */
[----:B------:R-:W-:Y:S05]  /*0130*/  EXIT ;  /* 0x000000000000794d */ /* 0x000fea0003800000 */
.L_x_18:
        /* <DEDUP_REMOVED lines=12> */
.L_x_22:


//--------------------- .nv.shared._Z8vectMul2PfS_S_iiiiii --------------------------
	.section	.nv.shared._Z8vectMul2PfS_S_iiiiii,"aw",@nobits
	.sectionflags	@""
	.align	4
.nv.shared._Z8vectMul2PfS_S_iiiiii:
	.zero		6024


//--------------------- .nv.shared.reserved.0     --------------------------
	.section	.nv.shared.reserved.0,"aw",@nobits
	.weak		__nv_reservedSMEM_offset_0_alias
	.size		__nv_reservedSMEM_offset_0_alias, 0, 64
	.other		__nv_reservedSMEM_offset_0_alias,@"STO_CUDA_RESERVED_SHARED STV_DEFAULT"
__nv_reservedSMEM_offset_0_alias:
	.zero		0
	.zero		64


//--------------------- .nv.constant0._Z8vectMul2PfS_S_iiiiii --------------------------
	.section	.nv.constant0._Z8vectMul2PfS_S_iiiiii,"a",@progbits
	.sectionflags	@""
	.align	4
.nv.constant0._Z8vectMul2PfS_S_iiiiii:
	.zero		944


//--------------------- .nv.constant0._Z7vectMulPfS_S_iii --------------------------
	.section	.nv.constant0._Z7vectMulPfS_S_iii,"a",@progbits
	.sectionflags	@""
	.align	4
.nv.constant0._Z7vectMulPfS_S_iii:
	.zero		932


//--------------------- .nv.constant0._Z7vectAddPfS_S_i --------------------------
	.section	.nv.constant0._Z7vectAddPfS_S_i,"a",@progbits
	.sectionflags	@""
	.align	4
.nv.constant0._Z7vectAddPfS_S_i:
	.zero		924


//--------------------- SYMBOLS --------------------------

	.type		.nv.reservedSmem.offset0,@object
	.size		.nv.reservedSmem.offset0,0x4
	.type		.nv.reservedSmem.cap,@object
	.size		.nv.reservedSmem.cap,0x4
